# CuTe-DSL kernel — source=cudnn_frontend_dsl family=nsa_select
# config = {"dtype": "BFloat16", "head_dim": 64, "block_size": 64}


// ===== COMPILED SASS (sm_100a) =====

	.target	sm_100a

	.elftype	@"ET_EXEC"


//--------------------- .note.nv.tkinfo           --------------------------
	.section	.note.nv.tkinfo,"",@"SHT_NOTE"
	.sectionflags	@"SHF_NOTE_NV_TKINFO"
	.tkinfo
        /*0018*/ 	.word	0x00000081
        /*0030*/ 	.string	""
        /*0030*/ 	.string	"ptxas"
        /*0030*/ 	.string	"Cuda compilation tools, release 12.9, V12.9.83"
        /*0030*/ 	.string	"Build system must define TOOLS_VERSION_EXTENDED"
        /*0030*/ 	.string	"-O 3 -arch sm_100a "



//--------------------- .note.nv.cuver            --------------------------
	.section	.note.nv.cuver,"",@"SHT_NOTE"
	.sectionflags	@"SHF_NOTE_NV_CUVER"
        /*0018*/ 	.short	0x0001
        /*001a*/ 	.short	0x0064
        /*001c*/ 	.short	0x0001
        /*001e*/ 	.short	0x0000
        /*0020*/ 	.short	0x0001
        /*0022*/ 	.short	0x0000


//--------------------- .nv.info                  --------------------------
	.section	.nv.info,"",@"SHT_CUDA_INFO"
	.align	4


	//----- nvinfo : EIATTR_REGCOUNT
	.align		4
        /*0000*/ 	.byte	0x04, 0x2f
        /*0002*/ 	.short	(.L_1 - .L_0)
	.align		4
.L_0:
        /*0004*/ 	.word	index@(kernel_cutlass_kernel_cudnnnative_sparse_attentionselectionNSA_select_attn_fwd_hmmaHopperSelectAttentionFwd_object_at__CopyAtom_ThrID10_TVLayoutSrc112801_TVLayoutDst112801_Valuetypebf16_t_0)
        /*0008*/ 	.word	0x0000007f


	//----- nvinfo : EIATTR_FRAME_SIZE
	.align		4
.L_1:
        /*000c*/ 	.byte	0x04, 0x11
        /*000e*/ 	.short	(.L_3 - .L_2)
	.align		4
.L_2:
        /*0010*/ 	.word	index@(kernel_cutlass_kernel_cudnnnative_sparse_attentionselectionNSA_select_attn_fwd_hmmaHopperSelectAttentionFwd_object_at__CopyAtom_ThrID10_TVLayoutSrc112801_TVLayoutDst112801_Valuetypebf16_t_0)
        /*0014*/ 	.word	0x00000000


	//----- nvinfo : EIATTR_MIN_STACK_SIZE
	.align		4
.L_3:
        /*0018*/ 	.byte	0x04, 0x12
        /*001a*/ 	.short	(.L_5 - .L_4)
	.align		4
.L_4:
        /*001c*/ 	.word	index@(kernel_cutlass_kernel_cudnnnative_sparse_attentionselectionNSA_select_attn_fwd_hmmaHopperSelectAttentionFwd_object_at__CopyAtom_ThrID10_TVLayoutSrc112801_TVLayoutDst112801_Valuetypebf16_t_0)
        /*0020*/ 	.word	0x00000000
.L_5:


//--------------------- .nv.info.kernel_cutlass_kernel_cudnnnative_sparse_attentionselectionNSA_select_attn_fwd_hmmaHopperSelectAttentionFwd_object_at__CopyAtom_ThrID10_TVLayoutSrc112801_TVLayoutDst112801_Valuetypebf16_t_0 --------------------------
	.section	.nv.info.kernel_cutlass_kernel_cudnnnative_sparse_attentionselectionNSA_select_attn_fwd_hmmaHopperSelectAttentionFwd_object_at__CopyAtom_ThrID10_TVLayoutSrc112801_TVLayoutDst112801_Valuetypebf16_t_0,"",@"SHT_CUDA_INFO"
	.sectionflags	@""
	.align	4


	//----- nvinfo : EIATTR_CUDA_API_VERSION
	.align		4
        /*0000*/ 	.byte	0x04, 0x37
        /*0002*/ 	.short	(.L_7 - .L_6)
.L_6:
        /*0004*/ 	.word	0x00000081


	//----- nvinfo : EIATTR_KPARAM_INFO
	.align		4
.L_7:
        /*0008*/ 	.byte	0x04, 0x17
        /*000a*/ 	.short	(.L_9 - .L_8)
.L_8:
        /*000c*/ 	.word	0x00000000
        /*0010*/ 	.short	0x0009
        /*0012*/ 	.short	0x0228
        /*0014*/ 	.byte	0x00, 0xf0, 0x11, 0x00


	//----- nvinfo : EIATTR_KPARAM_INFO
	.align		4
.L_9:
        /*0018*/ 	.byte	0x04, 0x17
        /*001a*/ 	.short	(.L_11 - .L_10)
.L_10:
        /*001c*/ 	.word	0x00000000
        /*0020*/ 	.short	0x0008
        /*0022*/ 	.short	0x0220
        /*0024*/ 	.byte	0x00, 0xf0, 0x21, 0x00


	//----- nvinfo : EIATTR_KPARAM_INFO
	.align		4
.L_11:
        /*0028*/ 	.byte	0x04, 0x17
        /*002a*/ 	.short	(.L_13 - .L_12)
.L_12:
        /*002c*/ 	.word	0x00000000
        /*0030*/ 	.short	0x0007
        /*0032*/ 	.short	0x0218
        /*0034*/ 	.byte	0x00, 0xf0, 0x21, 0x00


	//----- nvinfo : EIATTR_KPARAM_INFO
	.align		4
.L_13:
        /*0038*/ 	.byte	0x04, 0x17
        /*003a*/ 	.short	(.L_15 - .L_14)
.L_14:
        /*003c*/ 	.word	0x00000000
        /*0040*/ 	.short	0x0006
        /*0042*/ 	.short	0x0210
        /*0044*/ 	.byte	0x00, 0xf0, 0x21, 0x00


	//----- nvinfo : EIATTR_KPARAM_INFO
	.align		4
.L_15:
        /*0048*/ 	.byte	0x04, 0x17
        /*004a*/ 	.short	(.L_17 - .L_16)
.L_16:
        /*004c*/ 	.word	0x00000000
        /*0050*/ 	.short	0x0005
        /*0052*/ 	.short	0x0208
        /*0054*/ 	.byte	0x00, 0xf0, 0x21, 0x00


	//----- nvinfo : EIATTR_KPARAM_INFO
	.align		4
.L_17:
        /*0058*/ 	.byte	0x04, 0x17
        /*005a*/ 	.short	(.L_19 - .L_18)
.L_18:
        /*005c*/ 	.word	0x00000000
        /*0060*/ 	.short	0x0004
        /*0062*/ 	.short	0x0200
        /*0064*/ 	.byte	0x00, 0xf0, 0x21, 0x00


	//----- nvinfo : EIATTR_KPARAM_INFO
	.align		4
.L_19:
        /*0068*/ 	.byte	0x04, 0x17
        /*006a*/ 	.short	(.L_21 - .L_20)
.L_20:
        /*006c*/ 	.word	0x00000000
        /*0070*/ 	.short	0x0003
        /*0072*/ 	.short	0x0180
        /*0074*/ 	.byte	0x00, 0xf0, 0x01, 0x02


	//----- nvinfo : EIATTR_KPARAM_INFO
	.align		4
.L_21:
        /*0078*/ 	.byte	0x04, 0x17
        /*007a*/ 	.short	(.L_23 - .L_22)
.L_22:
        /*007c*/ 	.word	0x00000000
        /*0080*/ 	.short	0x0002
        /*0082*/ 	.short	0x0100
        /*0084*/ 	.byte	0x00, 0xf0, 0x01, 0x02


	//----- nvinfo : EIATTR_KPARAM_INFO
	.align		4
.L_23:
        /*0088*/ 	.byte	0x04, 0x17
        /*008a*/ 	.short	(.L_25 - .L_24)
.L_24:
        /*008c*/ 	.word	0x00000000
        /*0090*/ 	.short	0x0001
        /*0092*/ 	.short	0x0080
        /*0094*/ 	.byte	0x00, 0xf0, 0x01, 0x02


	//----- nvinfo : EIATTR_KPARAM_INFO
	.align		4
.L_25:
        /*0098*/ 	.byte	0x04, 0x17
        /*009a*/ 	.short	(.L_27 - .L_26)
.L_26:
        /*009c*/ 	.word	0x00000000
        /*00a0*/ 	.short	0x0000
        /*00a2*/ 	.short	0x0000
        /*00a4*/ 	.byte	0x00, 0xf0, 0x01, 0x02


	//----- nvinfo : EIATTR_SPARSE_MMA_MASK
	.align		4
.L_27:
        /*00a8*/ 	.byte	0x03, 0x50
        /*00aa*/ 	.short	0x0000


	//----- nvinfo : EIATTR_MAXREG_COUNT
	.align		4
        /*00ac*/ 	.byte	0x03, 0x1b
        /*00ae*/ 	.short	0x00ff


	//----- nvinfo : EIATTR_NUM_BARRIERS
	.align		4
        /*00b0*/ 	.byte	0x02, 0x4c
        /*00b2*/ 	.byte	0x01
	.zero		1


	//----- nvinfo : EIATTR_INT_WARP_WIDE_INSTR_OFFSETS
	.align		4
        /*00b4*/ 	.byte	0x04, 0x31
        /*00b6*/ 	.short	(.L_29 - .L_28)


	//   ....[0]....
.L_28:
        /*00b8*/ 	.word	0x00000120


	//   ....[1]....
        /*00bc*/ 	.word	0x00000140


	//   ....[2]....
        /*00c0*/ 	.word	0x00000150


	//   ....[3]....
        /*00c4*/ 	.word	0x00000160


	//   ....[4]....
        /*00c8*/ 	.word	0x00000200


	//   ....[5]....
        /*00cc*/ 	.word	0x00000210


	//   ....[6]....
        /*00d0*/ 	.word	0x000002e0


	//   ....[7]....
        /*00d4*/ 	.word	0x00000670


	//   ....[8]....
        /*00d8*/ 	.word	0x00000680


	//   ....[9]....
        /*00dc*/ 	.word	0x00000770


	//   ....[10]....
        /*00e0*/ 	.word	0x00000780


	//   ....[11]....
        /*00e4*/ 	.word	0x00000850


	//   ....[12]....
        /*00e8*/ 	.word	0x00000860


	//   ....[13]....
        /*00ec*/ 	.word	0x00000930


	//   ....[14]....
        /*00f0*/ 	.word	0x00000940


	//   ....[15]....
        /*00f4*/ 	.word	0x00000a10


	//   ....[16]....
        /*00f8*/ 	.word	0x00000a20


	//   ....[17]....
        /*00fc*/ 	.word	0x00000af0


	//   ....[18]....
        /*0100*/ 	.word	0x00000b00


	//   ....[19]....
        /*0104*/ 	.word	0x00000bd0


	//   ....[20]....
        /*0108*/ 	.word	0x00000be0


	//   ....[21]....
        /*010c*/ 	.word	0x00000cb0


	//   ....[22]....
        /*0110*/ 	.word	0x00000cc0


	//   ....[23]....
        /*0114*/ 	.word	0x00000e30


	//   ....[24]....
        /*0118*/ 	.word	0x00000e40


	//   ....[25]....
        /*011c*/ 	.word	0x00001470


	//   ....[26]....
        /*0120*/ 	.word	0x00001480


	//   ....[27]....
        /*0124*/ 	.word	0x00001bc0


	//   ....[28]....
        /*0128*/ 	.word	0x00001c00


	//----- nvinfo : EIATTR_COOP_GROUP_MASK_REGIDS
	.align		4
.L_29:
        /*012c*/ 	.byte	0x04, 0x29
        /*012e*/ 	.short	(.L_31 - .L_30)


	//   ....[0]....
.L_30:
        /*0130*/ 	.word	0x05000067


	//   ....[1]....
        /*0134*/ 	.word	0x05000069


	//   ....[2]....
        /*0138*/ 	.word	0x05000045


	//   ....[3]....
        /*013c*/ 	.word	0x05000044


	//   ....[4]....
        /*0140*/ 	.word	0x05000046


	//   ....[5]....
        /*0144*/ 	.word	0x05000046


	//   ....[6]....
        /*0148*/ 	.word	0x05000046


	//   ....[7]....
        /*014c*/ 	.word	0x05000046


	//----- nvinfo : EIATTR_COOP_GROUP_INSTR_OFFSETS
	.align		4
.L_31:
        /*0150*/ 	.byte	0x04, 0x28
        /*0152*/ 	.short	(.L_33 - .L_32)


	//   ....[0]....
.L_32:
        /*0154*/ 	.word	0x00001fc0


	//   ....[1]....
        /*0158*/ 	.word	0x00001fe0


	//   ....[2]....
        /*015c*/ 	.word	0x00002430


	//   ....[3]....
        /*0160*/ 	.word	0x00002450


	//   ....[4]....
        /*0164*/ 	.word	0x00003890


	//   ....[5]....
        /*0168*/ 	.word	0x00003920


	//   ....[6]....
        /*016c*/ 	.word	0x00003da0


	//   ....[7]....
        /*0170*/ 	.word	0x00003e10


	//----- nvinfo : EIATTR_VRC_CTA_INIT_COUNT
	.align		4
.L_33:
        /*0174*/ 	.byte	0x02, 0x4a
	.zero		1
	.zero		1


	//----- nvinfo : EIATTR_MBARRIER_INSTR_OFFSETS
	.align		4
        /*0178*/ 	.byte	0x04, 0x39
        /*017a*/ 	.short	(.L_35 - .L_34)


	//   ....[0]....
.L_34:
        /*017c*/ 	.word	0x000002c0
        /*0180*/ 	.word	0x000000ff
        /*0184*/ 	.word	0x00000000
        /*0188*/ 	.short	0x0100
        /*018a*/ 	.byte	0x08
	.zero		1


	//   ....[1]....
        /*018c*/ 	.word	0x000002f0
        /*0190*/ 	.word	0x000000ff
        /*0194*/ 	.word	0x00000008
        /*0198*/ 	.short	0x0100
        /*019a*/ 	.byte	0x08
	.zero		1


	//   ....[2]....
        /*019c*/ 	.word	0x00000320
        /*01a0*/ 	.word	0x000000ff
        /*01a4*/ 	.word	0x00000020
        /*01a8*/ 	.short	0x0100
        /*01aa*/ 	.byte	0x09
	.zero		1


	//   ....[3]....
        /*01ac*/ 	.word	0x00000330
        /*01b0*/ 	.word	0x000000ff
        /*01b4*/ 	.word	0x00000028
        /*01b8*/ 	.short	0x0100
        /*01ba*/ 	.byte	0x09
	.zero		1


	//   ....[4]....
        /*01bc*/ 	.word	0x00000360
        /*01c0*/ 	.word	0x000000ff
        /*01c4*/ 	.word	0x00000010
        /*01c8*/ 	.short	0x0100
        /*01ca*/ 	.byte	0x0a
	.zero		1


	//   ....[5]....
        /*01cc*/ 	.word	0x00000370
        /*01d0*/ 	.word	0x000000ff
        /*01d4*/ 	.word	0x00000018
        /*01d8*/ 	.short	0x0100
        /*01da*/ 	.byte	0x0a
	.zero		1


	//   ....[6]....
        /*01dc*/ 	.word	0x00000610
        /*01e0*/ 	.word	0x00000007
        /*01e4*/ 	.word	0x00000028
        /*01e8*/ 	.short	0x010a
        /*01ea*/ 	.byte	0xff
	.zero		1


	//   ....[7]....
        /*01ec*/ 	.word	0x00000d90
        /*01f0*/ 	.word	0x00000007
        /*01f4*/ 	.word	0x00000008
        /*01f8*/ 	.short	0x010a
        /*01fa*/ 	.byte	0xff
	.zero		1


	//   ....[8]....
        /*01fc*/ 	.word	0x00001030
        /*0200*/ 	.word	0x00000003
        /*0204*/ 	.word	0x00000020
        /*0208*/ 	.short	0x010a
        /*020a*/ 	.byte	0xff
	.zero		1


	//   ....[9]....
        /*020c*/ 	.word	0x00001060
        /*0210*/ 	.word	0x00000003
        /*0214*/ 	.word	0x00000020
        /*0218*/ 	.short	0x010a
        /*021a*/ 	.byte	0xff
	.zero		1


	//   ....[10]....
        /*021c*/ 	.word	0x00001210
        /*0220*/ 	.word	0x00000003
        /*0224*/ 	.word	0x00000000
        /*0228*/ 	.short	0x010a
        /*022a*/ 	.byte	0xff
	.zero		1


	//   ....[11]....
        /*022c*/ 	.word	0x00001330
        /*0230*/ 	.word	0x00000003
        /*0234*/ 	.word	0x00000000
        /*0238*/ 	.short	0x010a
        /*023a*/ 	.byte	0xff
	.zero		1


	//   ....[12]....
        /*023c*/ 	.word	0x000013d0
        /*0240*/ 	.word	0x0000003d
        /*0244*/ 	.word	0x00000018
        /*0248*/ 	.short	0x010a
        /*024a*/ 	.byte	0xff
	.zero		1


	//   ....[13]....
        /*024c*/ 	.word	0x00001a40
        /*0250*/ 	.word	0x00000003
        /*0254*/ 	.word	0x00000008
        /*0258*/ 	.short	0x0101
        /*025a*/ 	.byte	0xff
	.zero		1


	//   ....[14]....
        /*025c*/ 	.word	0x00001b30
        /*0260*/ 	.word	0x00000003
        /*0264*/ 	.word	0x00000008
        /*0268*/ 	.short	0x010a
        /*026a*/ 	.byte	0xff
	.zero		1


	//   ....[15]....
        /*026c*/ 	.word	0x00002620
        /*0270*/ 	.word	0x00000003
        /*0274*/ 	.word	0x00000010
        /*0278*/ 	.short	0x010a
        /*027a*/ 	.byte	0xff
	.zero		1


	//   ....[16]....
        /*027c*/ 	.word	0x00002640
        /*0280*/ 	.word	0x00000003
        /*0284*/ 	.word	0x00000010
        /*0288*/ 	.short	0x010a
        /*028a*/ 	.byte	0xff
	.zero		1


	//   ....[17]....
        /*028c*/ 	.word	0x00002b70
        /*0290*/ 	.word	0x00000003
        /*0294*/ 	.word	0x00000000
        /*0298*/ 	.short	0x010a
        /*029a*/ 	.byte	0xff
	.zero		1


	//   ....[18]....
        /*029c*/ 	.word	0x00002bb0
        /*02a0*/ 	.word	0x00000003
        /*02a4*/ 	.word	0x00000018
        /*02a8*/ 	.short	0x0101
        /*02aa*/ 	.byte	0xff
	.zero		1


	//   ....[19]....
        /*02ac*/ 	.word	0x00003600
        /*02b0*/ 	.word	0x00000007
        /*02b4*/ 	.word	0x00000028
        /*02b8*/ 	.short	0x010a
        /*02ba*/ 	.byte	0xff
	.zero		1


	//   ....[20]....
        /*02bc*/ 	.word	0x00003670
        /*02c0*/ 	.word	0x00000007
        /*02c4*/ 	.word	0x00000008
        /*02c8*/ 	.short	0x010a
        /*02ca*/ 	.byte	0xff
	.zero		1


	//   ....[21]....
        /*02cc*/ 	.word	0x000036c0
        /*02d0*/ 	.word	0x00000003
        /*02d4*/ 	.word	0x00000020
        /*02d8*/ 	.short	0x010a
        /*02da*/ 	.byte	0xff
	.zero		1


	//   ....[22]....
        /*02dc*/ 	.word	0x00003720
        /*02e0*/ 	.word	0x00000003
        /*02e4*/ 	.word	0x00000000
        /*02e8*/ 	.short	0x010a
        /*02ea*/ 	.byte	0xff
	.zero		1


	//   ....[23]....
        /*02ec*/ 	.word	0x00003780
        /*02f0*/ 	.word	0x0000003d
        /*02f4*/ 	.word	0x00000018
        /*02f8*/ 	.short	0x010a
        /*02fa*/ 	.byte	0xff
	.zero		1


	//   ....[24]....
        /*02fc*/ 	.word	0x000037e0
        /*0300*/ 	.word	0x00000003
        /*0304*/ 	.word	0x00000008
        /*0308*/ 	.short	0x010a
        /*030a*/ 	.byte	0xff
	.zero		1


	//   ....[25]....
        /*030c*/ 	.word	0x00003e50
        /*0310*/ 	.word	0x00000003
        /*0314*/ 	.word	0x00000010
        /*0318*/ 	.short	0x010a
        /*031a*/ 	.byte	0xff
	.zero		1


	//----- nvinfo : EIATTR_NUM_MBARRIERS
	.align		4
.L_35:
        /*031c*/ 	.byte	0x03, 0x38
        /*031e*/ 	.short	0x0006


	//----- nvinfo : EIATTR_EXIT_INSTR_OFFSETS
	.align		4
        /*0320*/ 	.byte	0x04, 0x1c
        /*0322*/ 	.short	(.L_37 - .L_36)


	//   ....[0]....
.L_36:
        /*0324*/ 	.word	0x000004e0


	//   ....[1]....
        /*0328*/ 	.word	0x000035d0


	//----- nvinfo : EIATTR_REQNTID
	.align		4
.L_37:
        /*032c*/ 	.byte	0x04, 0x10
        /*032e*/ 	.short	(.L_39 - .L_38)
.L_38:
        /*0330*/ 	.word	0x00000020
        /*0334*/ 	.word	0x00000001
        /*0338*/ 	.word	0x00000001


	//----- nvinfo : EIATTR_CRS_STACK_SIZE
	.align		4
.L_39:
        /*033c*/ 	.byte	0x04, 0x1e
        /*033e*/ 	.short	(.L_41 - .L_40)
.L_40:
        /*0340*/ 	.word	0x00000000


	//----- nvinfo : EIATTR_CBANK_PARAM_SIZE
	.align		4
.L_41:
        /*0344*/ 	.byte	0x03, 0x19
        /*0346*/ 	.short	0x022c


	//----- nvinfo : EIATTR_PARAM_CBANK
	.align		4
        /*0348*/ 	.byte	0x04, 0x0a
        /*034a*/ 	.short	(.L_43 - .L_42)
	.align		4
.L_42:
        /*034c*/ 	.word	index@(.nv.constant0.kernel_cutlass_kernel_cudnnnative_sparse_attentionselectionNSA_select_attn_fwd_hmmaHopperSelectAttentionFwd_object_at__CopyAtom_ThrID10_TVLayoutSrc112801_TVLayoutDst112801_Valuetypebf16_t_0)
        /*0350*/ 	.short	0x0380
        /*0352*/ 	.short	0x022c


	//----- nvinfo : EIATTR_SW_WAR
	.align		4
.L_43:
        /*0354*/ 	.byte	0x04, 0x36
        /*0356*/ 	.short	(.L_45 - .L_44)
.L_44:
        /*0358*/ 	.word	0x00000008
.L_45:


//--------------------- .nv.compat                --------------------------
	.section	.nv.compat,"",@"SHT_CUDA_COMPAT_INFO"
	.align	4
        /*0000*/ 	.byte	0x02, 0x02, 0x02, 0x00, 0x02, 0x05, 0x05, 0x00, 0x02, 0x03, 0x01, 0x00, 0x02, 0x06, 0x01, 0x00


//--------------------- .nv.callgraph             --------------------------
	.section	.nv.callgraph,"",@"SHT_CUDA_CALLGRAPH"
	.align	4
	.sectionentsize	8
	.align		4
        /*0000*/ 	.word	0x00000000
	.align		4
        /*0004*/ 	.word	0xffffffff
	.align		4
        /*0008*/ 	.word	0x00000000
	.align		4
        /*000c*/ 	.word	0xfffffffe
	.align		4
        /*0010*/ 	.word	0x00000000
	.align		4
        /*0014*/ 	.word	0xfffffffd
	.align		4
        /*0018*/ 	.word	0x00000000
	.align		4
        /*001c*/ 	.word	0xfffffffc


//--------------------- .text.kernel_cutlass_kernel_cudnnnative_sparse_attentionselectionNSA_select_attn_fwd_hmmaHopperSelectAttentionFwd_object_at__CopyAtom_ThrID10_TVLayoutSrc112801_TVLayoutDst112801_Valuetypebf16_t_0 --------------------------
	.section	.text.kernel_cutlass_kernel_cudnnnative_sparse_attentionselectionNSA_select_attn_fwd_hmmaHopperSelectAttentionFwd_object_at__CopyAtom_ThrID10_TVLayoutSrc112801_TVLayoutDst112801_Valuetypebf16_t_0,"ax",@progbits
	.align	128
        .global         kernel_cutlass_kernel_cudnnnative_sparse_attentionselectionNSA_select_attn_fwd_hmmaHopperSelectAttentionFwd_object_at__CopyAtom_ThrID10_TVLayoutSrc112801_TVLayoutDst112801_Valuetypebf16_t_0
        .type           kernel_cutlass_kernel_cudnnnative_sparse_attentionselectionNSA_select_attn_fwd_hmmaHopperSelectAttentionFwd_object_at__CopyAtom_ThrID10_TVLayoutSrc112801_TVLayoutDst112801_Valuetypebf16_t_0,@function
        .size           kernel_cutlass_kernel_cudnnnative_sparse_attentionselectionNSA_select_attn_fwd_hmmaHopperSelectAttentionFwd_object_at__CopyAtom_ThrID10_TVLayoutSrc112801_TVLayoutDst112801_Valuetypebf16_t_0,(.L_x_62 - kernel_cutlass_kernel_cudnnnative_sparse_attentionselectionNSA_select_attn_fwd_hmmaHopperSelectAttentionFwd_object_at__CopyAtom_ThrID10_TVLayoutSrc112801_TVLayoutDst112801_Valuetypebf16_t_0)
        .other          kernel_cutlass_kernel_cudnnnative_sparse_attentionselectionNSA_select_attn_fwd_hmmaHopperSelectAttentionFwd_object_at__CopyAtom_ThrID10_TVLayoutSrc112801_TVLayoutDst112801_Valuetypebf16_t_0,@"STO_CUDA_ENTRY STV_DEFAULT"
kernel_cutlass_kernel_cudnnnative_sparse_attentionselectionNSA_select_attn_fwd_hmmaHopperSelectAttentionFwd_object_at__CopyAtom_ThrID10_TVLayoutSrc112801_TVLayoutDst112801_Valuetypebf16_t_0:
.text.kernel_cutlass_kernel_cudnnnative_sparse_attentionselectionNSA_select_attn_fwd_hmmaHopperSelectAttentionFwd_object_at__CopyAtom_ThrID10_TVLayoutSrc112801_TVLayoutDst112801_Valuetypebf16_t_0:
[----:B------:R-:W1:Y:S01]  /*0000*/  LDC R1, c[0x0][0x37c] ;  /* 0x0000df00ff017b82 */ /* 0x000e620000000800 */
[----:B------:R-:W2:Y:S07]  /*0010*/  S2R R4, SR_TID.X ;  /* 0x0000000000047919 */ /* 0x000eae0000002100 */
[----:B------:R-:W3:Y:S01]  /*0020*/  LDC.64 R2, c[0x0][0x590] ;  /* 0x00016400ff027b82 */ /* 0x000ee20000000a00 */
[----:B------:R-:W-:Y:S01]  /*0030*/  BSSY.RECONVERGENT B0, `(.L_x_0) ;  /* 0x000000e000007945 */ /* 0x000fe20003800200 */
[----:B------:R-:W4:Y:S01]  /*0040*/  S2R R5, SR_CTAID.Z ;  /* 0x0000000000057919 */ /* 0x000f220000002700 */
[----:B--2---:R-:W-:-:S04]  /*0050*/  SHF.R.U32.HI R120, RZ, 0x5, R4 ;  /* 0x00000005ff787819 */ /* 0x004fc80000011604 */
[----:B------:R-:W-:-:S13]  /*0060*/  ISETP.NE.AND P0, PT, R120, RZ, PT ;  /* 0x000000ff7800720c */ /* 0x000fda0003f05270 */
[----:B-1--4-:R-:W-:Y:S05]  /*0070*/  @P0 BRA `(.L_x_1) ;  /* 0x0000000000240947 */ /* 0x012fea0003800000 */
[----:B------:R-:W1:Y:S02]  /*0080*/  LDCU.64 UR4, c[0x0][0x348] ;  /* 0x00006900ff0477ac */ /* 0x000e640008000a00 */
[----:B-1----:R-:W-:Y:S02]  /*0090*/  UIADD3 UR6, UP0, UPT, UR4, 0x80, URZ ;  /* 0x0000008004067890 */ /* 0x002fe4000ff1e0ff */
[----:B------:R1:W-:Y:S01]  /*00a0*/  UTMACCTL.PF [UR4] ;  /* 0x00000000040079b9 */ /* 0x0003e20008040000 */
[----:B------:R-:W-:Y:S02]  /*00b0*/  UIADD3 UR8, UP1, UPT, UR4, 0x180, URZ ;  /* 0x0000018004087890 */ /* 0x000fe4000ff3e0ff */
[----:B------:R-:W-:Y:S02]  /*00c0*/  UIADD3.X UR7, UPT, UPT, URZ, UR5, URZ, UP0, !UPT ;  /* 0x00000005ff077290 */ /* 0x000fe400087fe4ff */
[----:B------:R-:W-:-:S07]  /*00d0*/  UIADD3.X UR9, UPT, UPT, URZ, UR5, URZ, UP1, !UPT ;  /* 0x00000005ff097290 */ /* 0x000fce0008ffe4ff */
[----:B------:R1:W-:Y:S02]  /*00e0*/  UTMACCTL.PF [UR6] ;  /* 0x00000000060079b9 */ /* 0x0003e40008040000 */
[----:B------:R1:W-:Y:S02]  /*00f0*/  UTMACCTL.PF [UR8] ;  /* 0x00000000080079b9 */ /* 0x0003e40008040000 */
[----:B-1----:R-:W-:Y:S01]  /*0100*/  NOP ;  /* 0x0000000000007918 */ /* 0x002fe20000000000 */
.L_x_1:
[----:B------:R-:W-:Y:S05]  /*0110*/  BSYNC.RECONVERGENT B0 ;  /* 0x0000000000007941 */ /* 0x000fea0003800200 */
.L_x_0:
[----:B------:R-:W-:Y:S01]  /*0120*/  VOTEU.ALL UP3, P0 ;  /* 0x0000000000ff7886 */ /* 0x000fe20000060000 */
[----:B------:R-:W-:Y:S01]  /*0130*/  UMOV UR12, 0x1 ;  /* 0x00000001000c7882 */ /* 0x000fe20000000000 */
[----:B------:R-:W-:Y:S01]  /*0140*/  VOTEU.ALL UP2, P0 ;  /* 0x0000000000ff7886 */ /* 0x000fe20000040000 */
[----:B------:R-:W-:Y:S01]  /*0150*/  VOTEU.ALL UP1, P0 ;  /* 0x0000000000ff7886 */ /* 0x000fe20000020000 */
[----:B------:R-:W-:Y:S01]  /*0160*/  VOTEU.ALL UP0, P0 ;  /* 0x0000000000ff7886 */ /* 0x000fe20000000000 */
[----:B------:R-:W1:Y:S01]  /*0170*/  @!UP3 S2UR UR8, SR_CgaCtaId ;  /* 0x000000000008b9c3 */ /* 0x000e620000008800 */
[----:B------:R-:W-:Y:S01]  /*0180*/  @!UP3 UMOV UR4, 0x400 ;  /* 0x000004000004b882 */ /* 0x000fe20000000000 */
[----:B------:R-:W-:-:S04]  /*0190*/  @!UP3 UIADD3 UR14, UPT, UPT, -UR12, 0x100000, URZ ;  /* 0x001000000c0eb890 */ /* 0x000fc8000fffe1ff */
[----:B------:R-:W-:Y:S02]  /*01a0*/  @!UP3 USHF.L.U32 UR15, UR14, 0xb, URZ ;  /* 0x0000000b0e0fb899 */ /* 0x000fe400080006ff */
[----:B------:R-:W-:Y:S01]  /*01b0*/  @!UP3 USHF.L.U32 UR14, UR14, 0x1, URZ ;  /* 0x000000010e0eb899 */ /* 0x000fe200080006ff */
[----:B------:R-:W-:Y:S01]  /*01c0*/  @!UP3 UMOV UR10, 0x400 ;  /* 0x00000400000ab882 */ /* 0x000fe20000000000 */
[----:B------:R-:W-:-:S04]  /*01d0*/  @!UP3 UIADD3 UR16, UPT, UPT, -UR12, 0x100000, URZ ;  /* 0x001000000c10b890 */ /* 0x000fc8000fffe1ff */
[----:B------:R-:W-:Y:S02]  /*01e0*/  @!UP3 USHF.L.U32 UR17, UR16, 0xb, URZ ;  /* 0x0000000b1011b899 */ /* 0x000fe400080006ff */
[----:B------:R-:W-:Y:S01]  /*01f0*/  @!UP3 USHF.L.U32 UR16, UR16, 0x1, URZ ;  /* 0x000000011010b899 */ /* 0x000fe200080006ff */
[----:B------:R-:W-:Y:S01]  /*0200*/  VOTEU.ALL UP4, P0 ;  /* 0x0000000000ff7886 */ /* 0x000fe20000080000 */
[----:B------:R-:W-:Y:S01]  /*0210*/  VOTEU.ALL UP5, P0 ;  /* 0x0000000000ff7886 */ /* 0x000fe200000a0000 */
[----:B------:R-:W2:Y:S01]  /*0220*/  LDCU.64 UR6, c[0x0][0x358] ;  /* 0x00006b00ff0677ac */ /* 0x000ea20008000a00 */
[----:B------:R-:W4:Y:S01]  /*0230*/  @!UP3 S2UR UR5, SR_CgaCtaId ;  /* 0x000000000005b9c3 */ /* 0x000f220000008800 */
[----:B---3--:R-:W-:-:S07]  /*0240*/  IMAD.WIDE.U32 R2, R5, 0x4, R2 ;  /* 0x0000000405027825 */ /* 0x008fce00078e0002 */
[----:B------:R-:W3:Y:S01]  /*0250*/  @!UP3 S2UR UR11, SR_CgaCtaId ;  /* 0x00000000000bb9c3 */ /* 0x000ee20000008800 */
[----:B-1----:R-:W-:Y:S02]  /*0260*/  @!UP3 ULEA UR8, UR8, UR4, 0x18 ;  /* 0x000000040808b291 */ /* 0x002fe4000f8ec0ff */
[----:B----4-:R-:W-:Y:S02]  /*0270*/  @!UP3 ULEA UR9, UR5, UR4, 0x18 ;  /* 0x000000040509b291 */ /* 0x010fe4000f8ec0ff */
[----:B------:R-:W-:-:S04]  /*0280*/  @!UP3 UIADD3 UR4, UPT, UPT, -UR12, 0x100000, URZ ;  /* 0x001000000c04b890 */ /* 0x000fc8000fffe1ff */
[----:B------:R-:W-:Y:S02]  /*0290*/  @!UP3 USHF.L.U32 UR5, UR4, 0xb, URZ ;  /* 0x0000000b0405b899 */ /* 0x000fe400080006ff */
[----:B------:R-:W-:Y:S01]  /*02a0*/  @!UP3 USHF.L.U32 UR4, UR4, 0x1, URZ ;  /* 0x000000010404b899 */ /* 0x000fe200080006ff */
[----:B------:R-:W1:Y:S02]  /*02b0*/  FENCE.VIEW.ASYNC.S ;  /* 0x00000000000073c6 */ /* 0x000e640000000000 */
[----:B-1----:R1:W4:Y:S01]  /*02c0*/  @!UP2 SYNCS.EXCH.64 URZ, [UR8], UR14 ;  /* 0x0000000e08ffa5b2 */ /* 0x0023220008000100 */
[----:B---3--:R-:W-:Y:S01]  /*02d0*/  @!UP3 ULEA UR10, UR11, UR10, 0x18 ;  /* 0x0000000a0b0ab291 */ /* 0x008fe2000f8ec0ff */
[----:B------:R-:W-:Y:S01]  /*02e0*/  VOTEU.ALL UP3, P0 ;  /* 0x0000000000ff7886 */ /* 0x000fe20000060000 */
[----:B------:R1:W4:Y:S01]  /*02f0*/  @!UP1 SYNCS.EXCH.64 URZ, [UR8+0x8], UR14 ;  /* 0x0000080e08ff95b2 */ /* 0x0003220008000100 */
[----:B------:R-:W-:Y:S01]  /*0300*/  NOP ;  /* 0x0000000000007918 */ /* 0x000fe20000000000 */
[----:B----4-:R-:W-:Y:S06]  /*0310*/  BAR.SYNC.DEFER_BLOCKING 0x0 ;  /* 0x0000000000007b1d */ /* 0x010fec0000010000 */
[----:B------:R1:W3:Y:S01]  /*0320*/  @!UP0 SYNCS.EXCH.64 URZ, [UR9+0x20], UR16 ;  /* 0x0000201009ff85b2 */ /* 0x0002e20008000100 */
[----:B------:R1:W3:Y:S01]  /*0330*/  @!UP3 SYNCS.EXCH.64 URZ, [UR9+0x28], UR16 ;  /* 0x0000281009ffb5b2 */ /* 0x0002e20008000100 */
[----:B------:R-:W-:Y:S01]  /*0340*/  NOP ;  /* 0x0000000000007918 */ /* 0x000fe20000000000 */
[----:B---3--:R-:W-:Y:S06]  /*0350*/  BAR.SYNC.DEFER_BLOCKING 0x0 ;  /* 0x0000000000007b1d */ /* 0x008fec0000010000 */
[----:B------:R1:W3:Y:S01]  /*0360*/  @!UP4 SYNCS.EXCH.64 URZ, [UR10+0x10], UR4 ;  /* 0x000010040affc5b2 */ /* 0x0002e20008000100 */
[----:B------:R1:W3:Y:S01]  /*0370*/  @!UP5 SYNCS.EXCH.64 URZ, [UR10+0x18], UR4 ;  /* 0x000018040affd5b2 */ /* 0x0002e20008000100 */
[----:B------:R-:W-:Y:S01]  /*0380*/  NOP ;  /* 0x0000000000007918 */ /* 0x000fe20000000000 */
[----:B---3--:R-:W-:Y:S06]  /*0390*/  BAR.SYNC.DEFER_BLOCKING 0x0 ;  /* 0x0000000000007b1d */ /* 0x008fec0000010000 */
[----:B--2---:R-:W2:Y:S01]  /*03a0*/  LDG.E R118, desc[UR6][R2.64] ;  /* 0x0000000602767981 */ /* 0x004ea2000c1e1900 */
[----:B------:R-:W-:Y:S01]  /*03b0*/  ISETP.GT.U32.AND P1, PT, R4, 0xf, PT ;  /* 0x0000000f0400780c */ /* 0x000fe20003f24070 */
[----:B------:R-:W2:Y:S01]  /*03c0*/  S2UR UR12, SR_CTAID.X ;  /* 0x00000000000c79c3 */ /* 0x000ea20000002500 */
[----:B------:R-:W3:Y:S01]  /*03d0*/  S2R R9, SR_CTAID.Y ;  /* 0x0000000000097919 */ /* 0x000ee20000002600 */
[----:B------:R-:W4:Y:S10]  /*03e0*/  LDG.E R5, desc[UR6][R2.64+0x4] ;  /* 0x0000040602057981 */ /* 0x000f34000c1e1900 */
[----:B------:R-:W5:Y:S01]  /*03f0*/  @!P1 LDC.64 R6, c[0x0][0x598] ;  /* 0x00016600ff069b82 */ /* 0x000f620000000a00 */
[----:B---3--:R-:W-:-:S02]  /*0400*/  @!P1 IMAD R9, R9, 0x10, R4 ;  /* 0x0000001009099824 */ /* 0x008fc400078e0204 */
[----:B--2---:R-:W-:-:S04]  /*0410*/  @!P1 VIADD R0, R118, UR12 ;  /* 0x0000000c76009c36 */ /* 0x004fc80008000000 */
[----:B------:R-:W-:-:S04]  /*0420*/  @!P1 IMAD R9, R0, 0x40, R9 ;  /* 0x0000004000099824 */ /* 0x000fc800078e0209 */
[----:B-----5:R-:W-:-:S06]  /*0430*/  @!P1 IMAD.WIDE R6, R9, 0x4, R6 ;  /* 0x0000000409069825 */ /* 0x020fcc00078e0206 */
[----:B------:R-:W2:Y:S01]  /*0440*/  @!P1 LDG.E R6, desc[UR6][R6.64] ;  /* 0x0000000606069981 */ /* 0x000ea2000c1e1900 */
[----:B------:R-:W3:Y:S01]  /*0450*/  @!P1 S2R R9, SR_CgaCtaId ;  /* 0x0000000000099919 */ /* 0x000ee20000008800 */
[----:B------:R-:W-:Y:S01]  /*0460*/  @!P1 MOV R0, 0x400 ;  /* 0x0000040000009802 */ /* 0x000fe20000000f00 */
[----:B----4-:R-:W-:-:S05]  /*0470*/  IMAD.IADD R5, R5, 0x1, -R118 ;  /* 0x0000000105057824 */ /* 0x010fca00078e0a76 */
[----:B------:R-:W-:Y:S02]  /*0480*/  ISETP.LE.AND P2, PT, R5, UR12, PT ;  /* 0x0000000c05007c0c */ /* 0x000fe4000bf43270 */
[----:B---3--:R-:W-:-:S05]  /*0490*/  @!P1 LEA R9, R9, R0, 0x18 ;  /* 0x0000000009099211 */ /* 0x008fca00078ec0ff */
[----:B------:R-:W-:Y:S01]  /*04a0*/  @!P1 IMAD R5, R4, 0x4, R9 ;  /* 0x0000000404059824 */ /* 0x000fe200078e0209 */
[----:B------:R-:W3:Y:S04]  /*04b0*/  S2UR UR13, SR_CTAID.Y ;  /* 0x00000000000d79c3 */ /* 0x000ee80000002600 */
[----:B--2---:R1:W-:Y:S04]  /*04c0*/  @!P1 STS [R5+0x4880], R6 ;  /* 0x0048800605009388 */ /* 0x0043e80000000800 */
[----:B------:R-:W-:Y:S06]  /*04d0*/  BAR.SYNC.DEFER_BLOCKING 0x0 ;  /* 0x0000000000007b1d */ /* 0x000fec0000010000 */
[----:B-1-3--:R-:W-:Y:S05]  /*04e0*/  @P2 EXIT ;  /* 0x000000000000294d */ /* 0x00afea0003800000 */
[----:B------:R-:W-:Y:S01]  /*04f0*/  R2UR UR8, R118 ;  /* 0x00000000760872ca */ /* 0x000fe200000e0000 */
[----:B------:R-:W1:-:S12]  /*0500*/  LDCU.64 UR4, c[0x0][0x5a0] ;  /* 0x0000b400ff0477ac */ /* 0x000e580008000a00 */
[----:B------:R-:W-:-:S04]  /*0510*/  UIADD3 UR12, UPT, UPT, UR8, UR12, URZ ;  /* 0x0000000c080c7290 */ /* 0x000fc8000fffe0ff */
[----:B------:R-:W-:-:S04]  /*0520*/  ULEA UR8, UR12, UR13, 0x2 ;  /* 0x0000000d0c087291 */ /* 0x000fc8000f8e10ff */
[----:B-1----:R-:W-:-:S06]  /*0530*/  UIMAD.WIDE UR4, UR8, 0x4, UR4 ;  /* 0x00000004080478a5 */ /* 0x002fcc000f8e0204 */
[----:B------:R-:W-:Y:S01]  /*0540*/  IMAD.U32 R2, RZ, RZ, UR4 ;  /* 0x00000004ff027e24 */ /* 0x000fe2000f8e00ff */
[----:B------:R-:W-:Y:S01]  /*0550*/  MOV R3, UR5 ;  /* 0x0000000500037c02 */ /* 0x000fe20008000f00 */
[----:B------:R-:W-:Y:S03]  /*0560*/  BSSY B0, `(.L_x_2) ;  /* 0x00000a5000007945 */ /* 0x000fe60003800000 */
[----:B------:R-:W1:Y:S01]  /*0570*/  LDCU UR4, c[0x0][0x5a8] ;  /* 0x0000b500ff0477ac */ /* 0x000e620008000800 */
[----:B------:R2:W5:Y:S01]  /*0580*/  LDG.E R119, desc[UR6][R2.64] ;  /* 0x0000000602777981 */ /* 0x000562000c1e1900 */
[----:B------:R-:W-:Y:S01]  /*0590*/  LOP3.LUT R0, R4, 0xf, RZ, 0xc0, !PT ;  /* 0x0000000f04007812 */ /* 0x000fe200078ec0ff */
[----:B------:R-:W-:Y:S02]  /*05a0*/  IMAD.MOV.U32 R117, RZ, RZ, 0x1 ;  /* 0x00000001ff757424 */ /* 0x000fe400078e00ff */
[----:B------:R-:W-:Y:S01]  /*05b0*/  IMAD.MOV.U32 R116, RZ, RZ, RZ ;  /* 0x000000ffff747224 */ /* 0x000fe200078e00ff */
[----:B------:R-:W-:Y:S06]  /*05c0*/  @P0 BRA `(.L_x_3) ;  /* 0x0000000800780947 */ /* 0x000fec0003800000 */
[----:B--2---:R-:W2:Y:S01]  /*05d0*/  S2R R3, SR_CgaCtaId ;  /* 0x0000000000037919 */ /* 0x004ea20000008800 */
[----:B------:R-:W-:Y:S01]  /*05e0*/  MOV R2, 0x400 ;  /* 0x0000040000027802 */ /* 0x000fe20000000f00 */
[----:B------:R-:W-:-:S03]  /*05f0*/  IMAD.MOV.U32 R5, RZ, RZ, -0x80000000 ;  /* 0x80000000ff057424 */ /* 0x000fc600078e00ff */
[----:B--2---:R-:W-:-:S04]  /*0600*/  LEA R7, R3, R2, 0x18 ;  /* 0x0000000203077211 */ /* 0x004fc800078ec0ff */
[----:B------:R-:W2:Y:S02]  /*0610*/  SYNCS.PHASECHK.TRANS64.TRYWAIT P0, [R7+URZ+0x28], R5 ;  /* 0x00002805070075a7 */ /* 0x000ea400080011ff */
[----:B--2---:R-:W-:Y:S05]  /*0620*/  @!P0 BRA `(.L_x_4) ;  /* 0x0000002c00ec8947 */ /* 0x004fea0003800000 */
.L_x_47:
[----:B------:R-:W-:Y:S02]  /*0630*/  ELECT P1, URZ, PT ;  /* 0x0000000000ff782f */ /* 0x000fe40003820000 */
[----:B------:R-:W-:Y:S02]  /*0640*/  R2UR UR5, R7 ;  /* 0x00000000070572ca */ /* 0x000fe400000e0000 */
[----:B------:R-:W-:-:S09]  /*0650*/  ELECT P0, URZ, PT ;  /* 0x0000000000ff782f */ /* 0x000fd20003800000 */
[----:B------:R-:W-:-:S04]  /*0660*/  @P1 IMAD.MOV.U32 R2, RZ, RZ, 0x800 ;  /* 0x00000800ff021424 */ /* 0x000fc800078e00ff */
[----:B------:R-:W-:Y:S01]  /*0670*/  VOTEU.ANY UP0, P0 ;  /* 0x0000000000ff7886 */ /* 0x000fe20000000100 */
[----:B------:R-:W-:Y:S01]  /*0680*/  VOTEU.ANY UP1, P0 ;  /* 0x0000000000ff7886 */ /* 0x000fe20000020100 */
[----:B------:R3:W-:Y:S01]  /*0690*/  @P1 SYNCS.ARRIVE.TRANS64 RZ, [R7+URZ+0x20], R2 ;  /* 0x0000200207ff19a7 */ /* 0x0007e200080000ff */
[----:B------:R-:W-:Y:S02]  /*06a0*/  PLOP3.LUT P1, PT, PT, PT, PT, 0x8, 0x80 ;  /* 0x000000000080781c */ /* 0x000fe40003f2e170 */
[----:B------:R-:W4:Y:S01]  /*06b0*/  @UP0 LDCU.64 UR14, c[0x0][0x348] ;  /* 0x00006900ff0e07ac */ /* 0x000f220008000a00 */
[----:B------:R-:W-:Y:S02]  /*06c0*/  @UP0 UIADD3 UR8, UPT, UPT, UR5, 0x80, URZ ;  /* 0x0000008005080890 */ /* 0x000fe4000fffe0ff */
[----:B------:R-:W-:Y:S01]  /*06d0*/  @UP0 UIADD3 UR9, UPT, UPT, UR5, 0x20, URZ ;  /* 0x0000002005090890 */ /* 0x000fe2000fffe0ff */
[----:B------:R-:W-:Y:S01]  /*06e0*/  @UP0 UMOV UR10, URZ ;  /* 0x000000ff000a0c82 */ /* 0x000fe20008000000 */
[----:B------:R-:W-:-:S10]  /*06f0*/  @UP0 UMOV UR11, URZ ;  /* 0x000000ff000b0c82 */ /* 0x000fd40008000000 */
.L_x_5:
[----:B------:R-:W-:Y:S01]  /*0700*/  @P0 ELECT P1, URZ, PT ;  /* 0x0000000000ff082f */ /* 0x000fe20003820000 */
[----:B----4-:R4:W-:-:S12]  /*0710*/  @UP1 UTMALDG.4D [UR8], [UR14], desc[URZ] ;  /* 0x0000ff080e0015b4 */ /* 0x0109d80008019000 */
[----:B------:R-:W-:Y:S02]  /*0720*/  @P1 PLOP3.LUT P0, PT, P1, PT, PT, 0x8, 0x80 ;  /* 0x000000000080181c */ /* 0x000fe40000f0e170 */
[----:B------:R-:W-:-:S11]  /*0730*/  PLOP3.LUT P1, PT, PT, PT, PT, 0x8, 0x80 ;  /* 0x000000000080781c */ /* 0x000fd60003f2e170 */
[----:B----4-:R-:W-:Y:S05]  /*0740*/  @P0 BRA.U.ANY `(.L_x_5) ;  /* 0xfffffffd00ec0947 */ /* 0x010fea000393ffff */
[----:B------:R-:W-:Y:S02]  /*0750*/  ELECT P0, URZ, PT ;  /* 0x0000000000ff782f */ /* 0x000fe40003800000 */
[----:B------:R-:W-:-:S11]  /*0760*/  PLOP3.LUT P1, PT, PT, PT, PT, 0x8, 0x80 ;  /* 0x000000000080781c */ /* 0x000fd60003f2e170 */
[----:B------:R-:W-:Y:S01]  /*0770*/  VOTEU.ANY UP0, P0 ;  /* 0x0000000000ff7886 */ /* 0x000fe20000000100 */
[----:B------:R-:W-:-:S04]  /*0780*/  VOTEU.ANY UP1, P0 ;  /* 0x0000000000ff7886 */ /* 0x000fc80000020100 */
[----:B------:R-:W4:Y:S01]  /*0790*/  @UP0 LDCU.64 UR14, c[0x0][0x348] ;  /* 0x00006900ff0e07ac */ /* 0x000f220008000a00 */
[----:B------:R-:W-:Y:S02]  /*07a0*/  @UP0 UIADD3 UR8, UPT, UPT, UR5, 0x180, URZ ;  /* 0x0000018005080890 */ /* 0x000fe4000fffe0ff */
[----:B------:R-:W-:Y:S01]  /*07b0*/  @UP0 UIADD3 UR9, UPT, UPT, UR5, 0x20, URZ ;  /* 0x0000002005090890 */ /* 0x000fe2000fffe0ff */
[----:B------:R-:W-:Y:S01]  /*07c0*/  @UP0 UMOV UR10, 0x8 ;  /* 0x00000008000a0882 */ /* 0x000fe20000000000 */
[----:B------:R-:W-:-:S10]  /*07d0*/  @UP0 UMOV UR11, URZ ;  /* 0x000000ff000b0c82 */ /* 0x000fd40008000000 */
.L_x_6:
        /* <DEDUP_REMOVED lines=14> */
.L_x_7:
        /* <DEDUP_REMOVED lines=14> */
.L_x_8:
        /* <DEDUP_REMOVED lines=14> */
.L_x_9:
        /* <DEDUP_REMOVED lines=14> */
.L_x_10:
        /* <DEDUP_REMOVED lines=14> */
.L_x_11:
        /* <DEDUP_REMOVED lines=14> */
.L_x_12:
[----:B------:R-:W-:Y:S01]  /*0d20*/  @P0 ELECT P1, URZ, PT ;  /* 0x0000000000ff082f */ /* 0x000fe20003820000 */
[----:B----4-:R4:W-:-:S12]  /*0d30*/  @UP1 UTMALDG.4D [UR8], [UR14], desc[URZ] ;  /* 0x0000ff080e0015b4 */ /* 0x0109d80008019000 */
[----:B------:R-:W-:Y:S02]  /*0d40*/  @P1 PLOP3.LUT P0, PT, P1, PT, PT, 0x8, 0x80 ;  /* 0x000000000080181c */ /* 0x000fe40000f0e170 */
[----:B------:R-:W-:-:S11]  /*0d50*/  PLOP3.LUT P1, PT, PT, PT, PT, 0x8, 0x80 ;  /* 0x000000000080781c */ /* 0x000fd60003f2e170 */
[----:B----4-:R-:W-:Y:S05]  /*0d60*/  @P0 BRA.U.ANY `(.L_x_12) ;  /* 0xfffffffd00ec0947 */ /* 0x010fea000393ffff */
[----:B-----5:R-:W-:-:S13]  /*0d70*/  ISETP.GE.AND P0, PT, R119, 0x1, PT ;  /* 0x000000017700780c */ /* 0x020fda0003f06270 */
[----:B------:R-:W-:Y:S05]  /*0d80*/  @!P0 BRA `(.L_x_3) ;  /* 0x0000000000888947 */ /* 0x000fea0003800000 */
[----:B------:R-:W4:Y:S02]  /*0d90*/  SYNCS.PHASECHK.TRANS64.TRYWAIT P0, [R7+URZ+0x8], R5 ;  /* 0x00000805070075a7 */ /* 0x000f2400080011ff */
[----:B----4-:R-:W-:Y:S05]  /*0da0*/  @!P0 BRA `(.L_x_13) ;  /* 0x0000002800288947 */ /* 0x010fea0003800000 */
.L_x_48:
[----:B------:R-:W-:Y:S01]  /*0db0*/  ELECT P0, URZ, PT ;  /* 0x0000000000ff782f */ /* 0x000fe20003800000 */
[----:B------:R-:W-:Y:S01]  /*0dc0*/  IMAD R5, R119, 0x4, R7 ;  /* 0x0000000477057824 */ /* 0x000fe200078e0207 */
[----:B------:R-:W-:Y:S02]  /*0dd0*/  ELECT P1, URZ, PT ;  /* 0x0000000000ff782f */ /* 0x000fe40003820000 */
[----:B------:R-:W-:Y:S01]  /*0de0*/  R2UR UR16, R7 ;  /* 0x00000000071072ca */ /* 0x000fe200000e0000 */
[----:B------:R-:W-:-:S08]  /*0df0*/  IMAD.MOV.U32 R116, RZ, RZ, 0x1 ;  /* 0x00000001ff747424 */ /* 0x000fd000078e00ff */
[----:B--23--:R-:W2:Y:S01]  /*0e00*/  @P0 LDC.64 R2, c[0x0][0x348] ;  /* 0x0000d200ff020b82 */ /* 0x00cea20000000a00 */
[----:B------:R-:W-:Y:S01]  /*0e10*/  @P0 R2UR UR17, R7 ;  /* 0x00000000071102ca */ /* 0x000fe200000e0000 */
[----:B------:R-:W-:Y:S01]  /*0e20*/  @P1 IMAD.MOV.U32 R6, RZ, RZ, 0x2000 ;  /* 0x00002000ff061424 */ /* 0x000fe200078e00ff */
[----:B------:R-:W-:Y:S01]  /*0e30*/  VOTEU.ANY UP0, P0 ;  /* 0x0000000000ff7886 */ /* 0x000fe20000000100 */
[----:B------:R-:W-:Y:S02]  /*0e40*/  VOTEU.ANY UP1, P0 ;  /* 0x0000000000ff7886 */ /* 0x000fe40000020100 */
[----:B------:R3:W-:Y:S01]  /*0e50*/  @P1 SYNCS.ARRIVE.TRANS64 RZ, [R7+URZ], R6 ;  /* 0x0000000607ff19a7 */ /* 0x0007e200080000ff */
[----:B------:R-:W3:Y:S01]  /*0e60*/  LDS R5, [R5+0x487c] ;  /* 0x00487c0005057984 */ /* 0x000ee20000000800 */
[----:B------:R-:W-:Y:S01]  /*0e70*/  @UP0 UIADD3 UR16, UPT, UPT, UR16, 0x880, URZ ;  /* 0x0000088010100890 */ /* 0x000fe2000fffe0ff */
[----:B------:R-:W-:Y:S01]  /*0e80*/  @UP0 UMOV UR18, URZ ;  /* 0x000000ff00120c82 */ /* 0x000fe20008000000 */
[----:B--2---:R-:W-:-:S04]  /*0e90*/  @P0 IADD3 R2, P1, PT, R2, 0x80, RZ ;  /* 0x0000008002020810 */ /* 0x004fc80007f3e0ff */
[----:B------:R-:W-:Y:S02]  /*0ea0*/  @P0 IADD3.X R3, PT, PT, RZ, R3, RZ, P1, !PT ;  /* 0x00000003ff030210 */ /* 0x000fe40000ffe4ff */
[----:B------:R-:W-:Y:S02]  /*0eb0*/  @P0 R2UR UR5, R2 ;  /* 0x00000000020502ca */ /* 0x000fe400000e0000 */
[----:B------:R-:W-:Y:S02]  /*0ec0*/  @P0 R2UR UR8, R3 ;  /* 0x00000000030802ca */ /* 0x000fe400000e0000 */
[----:B------:R-:W-:-:S09]  /*0ed0*/  PLOP3.LUT P1, PT, PT, PT, PT, 0x8, 0x80 ;  /* 0x000000000080781c */ /* 0x000fd20003f2e170 */
[----:B------:R-:W-:Y:S02]  /*0ee0*/  IMAD.U32 R2, RZ, RZ, UR5 ;  /* 0x00000005ff027e24 */ /* 0x000fe4000f8e00ff */
[----:B------:R-:W-:-:S03]  /*0ef0*/  IMAD.U32 R3, RZ, RZ, UR8 ;  /* 0x00000008ff037e24 */ /* 0x000fc6000f8e00ff */
[----:B------:R-:W-:Y:S01]  /*0f00*/  @P0 R2UR UR8, R2 ;  /* 0x00000000020802ca */ /* 0x000fe200000e0000 */
[----:B---3--:R-:W-:Y:S01]  /*0f10*/  @P0 IMAD R6, R5, 0x40, R118 ;  /* 0x0000004005060824 */ /* 0x008fe200078e0276 */
[----:B------:R-:W-:-:S04]  /*0f20*/  @P0 R2UR UR9, R3 ;  /* 0x00000000030902ca */ /* 0x000fc800000e0000 */
[----:B------:R-:W-:-:S15]  /*0f30*/  @P0 R2UR UR19, R6 ;  /* 0x00000000061302ca */ /* 0x000fde00000e0000 */
.L_x_14:
[----:B------:R-:W-:Y:S01]  /*0f40*/  @P0 ELECT P1, URZ, PT ;  /* 0x0000000000ff082f */ /* 0x000fe20003820000 */
[----:B------:R-:W-:Y:S02]  /*0f50*/  UMOV UR20, UR13 ;  /* 0x0000000d00147c82 */ /* 0x000fe40008000000 */
[----:B------:R2:W-:Y:S10]  /*0f60*/  @UP1 UTMALDG.3D [UR16], [UR8], desc[URZ] ;  /* 0x0000ff10080015b4 */ /* 0x0005f40008011000 */
[----:B------:R-:W-:-:S02]  /*0f70*/  @P1 PLOP3.LUT P0, PT, P1, PT, PT, 0x8, 0x80 ;  /* 0x000000000080181c */ /* 0x000fc40000f0e170 */
[----:B------:R-:W-:-:S11]  /*0f80*/  PLOP3.LUT P1, PT, PT, PT, PT, 0x8, 0x80 ;  /* 0x000000000080781c */ /* 0x000fd60003f2e170 */
[----:B--2---:R-:W-:Y:S05]  /*0f90*/  @P0 BRA.U.ANY `(.L_x_14) ;  /* 0xfffffffd00e80947 */ /* 0x004fea000393ffff */
[----:B------:R-:W-:-:S07]  /*0fa0*/  IMAD.MOV.U32 R117, RZ, RZ, RZ ;  /* 0x000000ffff757224 */ /* 0x000fce00078e00ff */
.L_x_3:
[----:B-1----:R-:W-:Y:S05]  /*0fb0*/  BSYNC B0 ;  /* 0x0000000000007941 */ /* 0x002fea0003800000 */
.L_x_2:
[----:B------:R-:W1:Y:S01]  /*0fc0*/  S2UR UR8, SR_CgaCtaId ;  /* 0x00000000000879c3 */ /* 0x000e620000008800 */
[----:B------:R-:W-:Y:S01]  /*0fd0*/  UMOV UR5, 0x400 ;  /* 0x0000040000057882 */ /* 0x000fe20000000000 */
[----:B-----5:R-:W-:Y:S02]  /*0fe0*/  ISETP.GE.AND P1, PT, R119, 0x1, PT ;  /* 0x000000017700780c */ /* 0x020fe40003f26270 */
[----:B------:R-:W-:Y:S02]  /*0ff0*/  PLOP3.LUT P0, PT, PT, PT, PT, 0x80, 0x8 ;  /* 0x000000000008781c */ /* 0x000fe40003f0f070 */
[----:B------:R-:W-:Y:S01]  /*1000*/  MOV R115, RZ ;  /* 0x000000ff00737202 */ /* 0x000fe20000000f00 */
[----:B-1----:R-:W-:-:S06]  /*1010*/  ULEA UR5, UR8, UR5, 0x18 ;  /* 0x0000000508057291 */ /* 0x002fcc000f8ec0ff */
[----:B--2---:R-:W-:-:S04]  /*1020*/  IMAD.U32 R3, RZ, RZ, UR5 ;  /* 0x00000005ff037e24 */ /* 0x004fc8000f8e00ff */
[----:B------:R-:W1:Y:S01]  /*1030*/  SYNCS.PHASECHK.TRANS64.TRYWAIT P2, [R3+URZ+0x20], RZ ;  /* 0x000020ff030075a7 */ /* 0x000e6200080411ff */
[----:B------:R-:W-:Y:S01]  /*1040*/  IMAD R0, R0, 0x10, R3 ;  /* 0x0000001000007824 */ /* 0x000fe200078e0203 */
[----:B-1----:R-:W-:Y:S06]  /*1050*/  @P2 BRA `(.L_x_15) ;  /* 0x0000000000082947 */ /* 0x002fec0003800000 */
[----:B------:R-:W1:Y:S02]  /*1060*/  SYNCS.PHASECHK.TRANS64.TRYWAIT P2, [R3+URZ+0x20], RZ ;  /* 0x000020ff030075a7 */ /* 0x000e6400080411ff */
[----:B-1----:R-:W-:Y:S05]  /*1070*/  @!P2 BRA `(.L_x_16) ;  /* 0x000000240090a947 */ /* 0x002fea0003800000 */
.L_x_15:
[----:B------:R2:W4:Y:S01]  /*1080*/  LDSM.16.M88.2 R52, [R0+0x80] ;  /* 0x000080000034783b */ /* 0x0005220000000100 */
[----:B------:R-:W-:Y:S01]  /*1090*/  IMAD.MOV.U32 R114, RZ, RZ, -0x800000 ;  /* 0xff800000ff727424 */ /* 0x000fe200078e00ff */
[----:B------:R-:W-:Y:S02]  /*10a0*/  CS2R R36, SRZ ;  /* 0x0000000000247805 */ /* 0x000fe4000001ff00 */
[----:B------:R-:W-:Y:S01]  /*10b0*/  CS2R R38, SRZ ;  /* 0x0000000000267805 */ /* 0x000fe2000001ff00 */
[----:B------:R2:W1:Y:S01]  /*10c0*/  LDSM.16.M88.2 R54, [R0+0x180] ;  /* 0x000180000036783b */ /* 0x0004620000000100 */
[----:B------:R-:W-:Y:S02]  /*10d0*/  CS2R R32, SRZ ;  /* 0x0000000000207805 */ /* 0x000fe4000001ff00 */
[----:B------:R-:W-:Y:S02]  /*10e0*/  CS2R R34, SRZ ;  /* 0x0000000000227805 */ /* 0x000fe4000001ff00 */
[----:B------:R-:W-:Y:S01]  /*10f0*/  CS2R R28, SRZ ;  /* 0x00000000001c7805 */ /* 0x000fe2000001ff00 */
[----:B------:R2:W3:Y:S01]  /*1100*/  LDSM.16.M88.2 R48, [R0+0x280] ;  /* 0x000280000030783b */ /* 0x0004e20000000100 */
[----:B------:R-:W-:-:S02]  /*1110*/  CS2R R30, SRZ ;  /* 0x00000000001e7805 */ /* 0x000fc4000001ff00 */
[----:B------:R-:W-:Y:S02]  /*1120*/  CS2R R24, SRZ ;  /* 0x0000000000187805 */ /* 0x000fe4000001ff00 */
[----:B------:R-:W-:Y:S01]  /*1130*/  CS2R R26, SRZ ;  /* 0x00000000001a7805 */ /* 0x000fe2000001ff00 */
[----:B------:R2:W1:Y:S01]  /*1140*/  LDSM.16.M88.2 R50, [R0+0x380] ;  /* 0x000380000032783b */ /* 0x0004620000000100 */
[----:B------:R-:W-:Y:S02]  /*1150*/  CS2R R20, SRZ ;  /* 0x0000000000147805 */ /* 0x000fe4000001ff00 */
[----:B------:R-:W-:Y:S02]  /*1160*/  CS2R R22, SRZ ;  /* 0x0000000000167805 */ /* 0x000fe4000001ff00 */
[----:B------:R-:W-:Y:S01]  /*1170*/  CS2R R16, SRZ ;  /* 0x0000000000107805 */ /* 0x000fe2000001ff00 */
[----:B------:R2:W1:Y:S01]  /*1180*/  LDSM.16.M88.2 R44, [R0+0x480] ;  /* 0x00048000002c783b */ /* 0x0004620000000100 */
[----:B------:R-:W-:-:S02]  /*1190*/  CS2R R18, SRZ ;  /* 0x0000000000127805 */ /* 0x000fc4000001ff00 */
[----:B------:R-:W-:Y:S02]  /*11a0*/  CS2R R12, SRZ ;  /* 0x00000000000c7805 */ /* 0x000fe4000001ff00 */
[----:B------:R-:W-:Y:S01]  /*11b0*/  CS2R R14, SRZ ;  /* 0x00000000000e7805 */ /* 0x000fe2000001ff00 */
[----:B------:R2:W1:Y:S01]  /*11c0*/  LDSM.16.M88.2 R46, [R0+0x580] ;  /* 0x00058000002e783b */ /* 0x0004620000000100 */
[----:B------:R-:W-:Y:S02]  /*11d0*/  CS2R R8, SRZ ;  /* 0x0000000000087805 */ /* 0x000fe4000001ff00 */
[----:B------:R-:W-:Y:S01]  /*11e0*/  CS2R R10, SRZ ;  /* 0x00000000000a7805 */ /* 0x000fe2000001ff00 */
[----:B------:R2:W1:Y:S04]  /*11f0*/  LDSM.16.M88.2 R40, [R0+0x680] ;  /* 0x000680000028783b */ /* 0x0004680000000100 */
[----:B------:R2:W1:Y:S01]  /*1200*/  LDSM.16.M88.2 R42, [R0+0x780] ;  /* 0x00078000002a783b */ /* 0x0004620000000100 */
[----:B------:R2:W1:Y:S01]  /*1210*/  @P1 SYNCS.PHASECHK.TRANS64.TRYWAIT P0, [R3+URZ], RZ ;  /* 0x000000ff030015a7 */ /* 0x00046200080011ff */
[----:B------:R-:W-:Y:S05]  /*1220*/  @!P1 BRA `(.L_x_17) ;  /* 0x0000001800849947 */ /* 0x000fea0003800000 */
[----:B------:R-:W2:Y:S01]  /*1230*/  LDC.64 R122, c[0x0][0x348] ;  /* 0x0000d200ff7a7b82 */ /* 0x000ea20000000a00 */
[----:B------:R-:W-:Y:S01]  /*1240*/  IMAD.MOV R113, RZ, RZ, -R119 ;  /* 0x000000ffff717224 */ /* 0x000fe200078e0a77 */
[----:B---3--:R-:W-:Y:S01]  /*1250*/  CS2R R6, SRZ ;  /* 0x0000000000067805 */ /* 0x008fe2000001ff00 */
[----:B------:R-:W-:Y:S01]  /*1260*/  IMAD.MOV.U32 R115, RZ, RZ, RZ ;  /* 0x000000ffff737224 */ /* 0x000fe200078e00ff */
[----:B------:R-:W-:Y:S01]  /*1270*/  MOV R2, RZ ;  /* 0x000000ff00027202 */ /* 0x000fe20000000f00 */
[----:B------:R-:W-:Y:S02]  /*1280*/  IMAD.MOV.U32 R114, RZ, RZ, -0x800000 ;  /* 0xff800000ff727424 */ /* 0x000fe400078e00ff */
[----:B------:R-:W-:Y:S02]  /*1290*/  IMAD.MOV.U32 R112, RZ, RZ, 0x1 ;  /* 0x00000001ff707424 */ /* 0x000fe400078e00ff */
[----:B--2---:R-:W-:-:S07]  /*12a0*/  IMAD.MOV.U32 R0, RZ, RZ, RZ ;  /* 0x000000ffff007224 */ /* 0x004fce00078e00ff */
.L_x_38:
[----:B------:R-:W-:Y:S01]  /*12b0*/  ISETP.GE.AND P1, PT, R2, R119, PT ;  /* 0x000000770200720c */ /* 0x000fe20003f26270 */
[----:B------:R-:W-:Y:S03]  /*12c0*/  BSSY B0, `(.L_x_18) ;  /* 0x0000009000007945 */ /* 0x000fe60003800000 */
[----:B------:R-:W-:Y:S01]  /*12d0*/  ISETP.NE.OR P1, PT, R120, RZ, P1 ;  /* 0x000000ff7800720c */ /* 0x000fe20000f25670 */
[----:B-1----:R-:W-:-:S12]  /*12e0*/  @P0 BRA `(.L_x_19) ;  /* 0x0000000000180947 */ /* 0x002fd80003800000 */
[----:B------:R-:W1:Y:S01]  /*12f0*/  S2R R4, SR_CgaCtaId ;  /* 0x0000000000047919 */ /* 0x000e620000008800 */
[----:B------:R-:W-:Y:S01]  /*1300*/  MOV R3, 0x400 ;  /* 0x0000040000037802 */ /* 0x000fe20000000f00 */
[----:B------:R-:W-:-:S03]  /*1310*/  IMAD.U32 R56, R6, -0x80000000, RZ ;  /* 0x8000000006387824 */ /* 0x000fc600078e00ff */
[----:B-1----:R-:W-:-:S04]  /*1320*/  LEA R3, R4, R3, 0x18 ;  /* 0x0000000304037211 */ /* 0x002fc800078ec0ff */
[----:B------:R-:W1:Y:S02]  /*1330*/  SYNCS.PHASECHK.TRANS64.TRYWAIT P0, [R3+URZ], R56 ;  /* 0x00000038030075a7 */ /* 0x000e6400080011ff */
[----:B-1----:R-:W-:Y:S05]  /*1340*/  @!P0 BRA `(.L_x_20) ;  /* 0x0000002000f08947 */ /* 0x002fea0003800000 */
.L_x_19:
[----:B------:R-:W-:Y:S05]  /*1350*/  BSYNC B0 ;  /* 0x0000000000007941 */ /* 0x000fea0003800000 */
.L_x_18:
[----:B------:R-:W-:Y:S04]  /*1360*/  BSSY B0, `(.L_x_21) ;  /* 0x000002b000007945 */ /* 0x000fe80003800000 */
[----:B------:R-:W-:Y:S05]  /*1370*/  @P1 BRA `(.L_x_22) ;  /* 0x0000000000a41947 */ /* 0x000fea0003800000 */
[----:B------:R-:W2:Y:S01]  /*1380*/  S2R R4, SR_CgaCtaId ;  /* 0x0000000000047919 */ /* 0x000ea20000008800 */
[----:B-1----:R-:W-:Y:S01]  /*1390*/  MOV R3, 0x400 ;  /* 0x0000040000037802 */ /* 0x002fe20000000f00 */
[----:B------:R-:W-:Y:S01]  /*13a0*/  IMAD.U32 R56, R112, -0x80000000, RZ ;  /* 0x8000000070387824 */ /* 0x000fe200078e00ff */
[----:B------:R-:W-:Y:S02]  /*13b0*/  BSSY B1, `(.L_x_23) ;  /* 0x0000004000017945 */ /* 0x000fe40003800000 */
[----:B--2---:R-:W-:-:S04]  /*13c0*/  LEA R61, R4, R3, 0x18 ;  /* 0x00000003043d7211 */ /* 0x004fc800078ec0ff */
[----:B------:R-:W1:Y:S02]  /*13d0*/  SYNCS.PHASECHK.TRANS64.TRYWAIT P0, [R61+URZ+0x18], R56 ;  /* 0x000018383d0075a7 */ /* 0x000e6400080011ff */
[----:B-1----:R-:W-:Y:S05]  /*13e0*/  @!P0 BRA `(.L_x_24) ;  /* 0x0000002000e08947 */ /* 0x002fea0003800000 */
.L_x_51:
[----:B------:R-:W-:Y:S05]  /*13f0*/  BSYNC B1 ;  /* 0x0000000000017941 */ /* 0x000fea0003800000 */
.L_x_23:
[----:B------:R-:W-:Y:S02]  /*1400*/  ELECT P1, URZ, PT ;  /* 0x0000000000ff782f */ /* 0x000fe40003820000 */
[----:B------:R-:W-:Y:S02]  /*1410*/  LOP3.LUT R4, RZ, R2, RZ, 0x33, !PT ;  /* 0x00000002ff047212 */ /* 0x000fe400078e33ff */
[----:B------:R-:W-:Y:S02]  /*1420*/  ELECT P0, URZ, PT ;  /* 0x0000000000ff782f */ /* 0x000fe40003800000 */
[----:B------:R-:W-:Y:S01]  /*1430*/  R2UR UR17, R61 ;  /* 0x000000003d1172ca */ /* 0x000fe200000e0000 */
[----:B------:R-:W-:-:S04]  /*1440*/  IMAD.IADD R4, R119, 0x1, R4 ;  /* 0x0000000177047824 */ /* 0x000fc800078e0204 */
[----:B------:R-:W-:Y:S02]  /*1450*/  IMAD R4, R4, 0x4, R61 ;  /* 0x0000000404047824 */ /* 0x000fe400078e023d */
[----:B------:R-:W-:-:S04]  /*1460*/  @P1 IMAD.MOV.U32 R56, RZ, RZ, 0x2000 ;  /* 0x00002000ff381424 */ /* 0x000fc800078e00ff */
[----:B------:R-:W-:Y:S01]  /*1470*/  VOTEU.ANY UP0, P0 ;  /* 0x0000000000ff7886 */ /* 0x000fe20000000100 */
[----:B------:R-:W-:Y:S01]  /*1480*/  VOTEU.ANY UP1, P0 ;  /* 0x0000000000ff7886 */ /* 0x000fe20000020100 */
[----:B------:R2:W-:Y:S01]  /*1490*/  @P1 SYNCS.ARRIVE.TRANS64 RZ, [R61+URZ+0x10], R56 ;  /* 0x000010383dff19a7 */ /* 0x0005e200080000ff */
[----:B------:R-:W3:Y:S01]  /*14a0*/  LDS R59, [R4+0x4880] ;  /* 0x00488000043b7984 */ /* 0x000ee20000000800 */
[----:B------:R-:W-:Y:S01]  /*14b0*/  @P0 IADD3 R3, P1, PT, R122, 0x100, RZ ;  /* 0x000001007a030810 */ /* 0x000fe20007f3e0ff */
[----:B------:R-:W-:Y:S02]  /*14c0*/  @UP0 UIADD3 UR16, UPT, UPT, UR17, 0x2880, URZ ;  /* 0x0000288011100890 */ /* 0x000fe4000fffe0ff */
[----:B------:R-:W-:Y:S01]  /*14d0*/  @UP0 UIADD3 UR17, UPT, UPT, UR17, 0x10, URZ ;  /* 0x0000001011110890 */ /* 0x000fe2000fffe0ff */
[----:B------:R-:W-:Y:S01]  /*14e0*/  @P0 R2UR UR5, R3 ;  /* 0x00000000030502ca */ /* 0x000fe200000e0000 */
[----:B------:R-:W-:Y:S01]  /*14f0*/  @UP0 UMOV UR18, URZ ;  /* 0x000000ff00120c82 */ /* 0x000fe20008000000 */
[----:B--2---:R-:W-:-:S02]  /*1500*/  @P0 IADD3.X R56, PT, PT, RZ, R123, RZ, P1, !PT ;  /* 0x0000007bff380210 */ /* 0x004fc40000ffe4ff */
[----:B------:R-:W-:Y:S02]  /*1510*/  PLOP3.LUT P1, PT, PT, PT, PT, 0x8, 0x80 ;  /* 0x000000000080781c */ /* 0x000fe40003f2e170 */
[----:B------:R-:W-:Y:S01]  /*1520*/  @P0 R2UR UR8, R56 ;  /* 0x00000000380802ca */ /* 0x000fe200000e0000 */
[----:B------:R-:W2:Y:S06]  /*1530*/  @UP0 S2UR UR20, SR_CTAID.Y ;  /* 0x00000000001409c3 */ /* 0x000eac0000002600 */
[----:B------:R-:W-:-:S06]  /*1540*/  IMAD.U32 R56, RZ, RZ, UR5 ;  /* 0x00000005ff387e24 */ /* 0x000fcc000f8e00ff */
[----:B-1----:R-:W-:Y:S01]  /*1550*/  IMAD.U32 R57, RZ, RZ, UR8 ;  /* 0x00000008ff397e24 */ /* 0x002fe2000f8e00ff */
[----:B------:R-:W-:-:S04]  /*1560*/  @P0 R2UR UR8, R56 ;  /* 0x00000000380802ca */ /* 0x000fc800000e0000 */
[----:B------:R-:W-:Y:S01]  /*1570*/  @P0 R2UR UR9, R57 ;  /* 0x00000000390902ca */ /* 0x000fe200000e0000 */
[----:B--23--:R-:W-:-:S14]  /*1580*/  @P0 IMAD R3, R59, 0x40, R118 ;  /* 0x000000403b030824 */ /* 0x00cfdc00078e0276 */
.L_x_25:
[----:B------:R-:W-:-:S13]  /*1590*/  @P0 ELECT P1, URZ, PT ;  /* 0x0000000000ff082f */ /* 0x000fda0003820000 */
[----:B------:R-:W-:Y:S02]  /*15a0*/  @P1 R2UR.BROADCAST UR19, R3 ;  /* 0x00000000031312ca */ /* 0x000fe400008e0000 */
[----:B------:R-:W-:-:S11]  /*15b0*/  @P1 PLOP3.LUT P0, PT, P1, PT, PT, 0x8, 0x80 ;  /* 0x000000000080181c */ /* 0x000fd60000f0e170 */
[----:B------:R1:W-:Y:S01]  /*15c0*/  @UP1 UTMALDG.3D [UR16], [UR8], desc[URZ] ;  /* 0x0000ff10080015b4 */ /* 0x0003e20008011000 */
[----:B------:R-:W-:Y:S01]  /*15d0*/  PLOP3.LUT P1, PT, PT, PT, PT, 0x8, 0x80 ;  /* 0x000000000080781c */ /* 0x000fe20003f2e170 */
[----:B-1----:R-:W-:-:S12]  /*15e0*/  @P0 BRA.U.ANY `(.L_x_25) ;  /* 0xfffffffd00e80947 */ /* 0x002fd8000393ffff */
[----:B------:R-:W-:Y:S01]  /*15f0*/  VIADD R2, R2, 0x1 ;  /* 0x0000000102027836 */ /* 0x000fe20000000000 */
[----:B------:R-:W-:-:S07]  /*1600*/  LOP3.LUT R112, R112, 0x1, RZ, 0x3c, !PT ;  /* 0x0000000170707812 */ /* 0x000fce00078e3cff */
.L_x_22:
[----:B------:R-:W-:Y:S05]  /*1610*/  BSYNC B0 ;  /* 0x0000000000007941 */ /* 0x000fea0003800000 */
.L_x_21:
[----:B------:R-:W2:Y:S01]  /*1620*/  S2R R4, SR_TID.X ;  /* 0x0000000000047919 */ /* 0x000ea20000002100 */
[----:B------:R-:W3:Y:S01]  /*1630*/  S2UR UR8, SR_CgaCtaId ;  /* 0x00000000000879c3 */ /* 0x000ee20000008800 */
[----:B------:R-:W-:Y:S01]  /*1640*/  UMOV UR5, 0x400 ;  /* 0x0000040000057882 */ /* 0x000fe20000000000 */
[----:B------:R-:W-:Y:S01]  /*1650*/  ISETP.GE.AND P0, PT, R116, R119, PT ;  /* 0x000000777400720c */ /* 0x000fe20003f06270 */
[----:B------:R-:W-:Y:S01]  /*1660*/  BSSY B0, `(.L_x_26) ;  /* 0x0000071000007945 */ /* 0x000fe20003800000 */
[----:B------:R-:W-:Y:S02]  /*1670*/  LOP3.LUT R6, R6, 0x1, RZ, 0x3c, !PT ;  /* 0x0000000106067812 */ /* 0x000fe400078e3cff */
[----:B------:R-:W-:Y:S01]  /*1680*/  ISETP.NE.OR P0, PT, R120, RZ, P0 ;  /* 0x000000ff7800720c */ /* 0x000fe20000705670 */
[----:B---3--:R-:W-:Y:S01]  /*1690*/  ULEA UR5, UR8, UR5, 0x18 ;  /* 0x0000000508057291 */ /* 0x008fe2000f8ec0ff */
[C---:B-12---:R-:W-:Y:S01]  /*16a0*/  IMAD R3, R4.reuse, 0x40, R4 ;  /* 0x0000004004037824 */ /* 0x046fe200078e0204 */
[C---:B------:R-:W-:Y:S01]  /*16b0*/  ISETP.NE.AND P1, PT, R4.reuse, RZ, PT ;  /* 0x000000ff0400720c */ /* 0x040fe20003f25270 */
[----:B------:R-:W-:-:S03]  /*16c0*/  IMAD.SHL.U32 R57, R4, 0x20, RZ ;  /* 0x0000002004397824 */ /* 0x000fc600078e00ff */
[----:B------:R-:W-:Y:S02]  /*16d0*/  LOP3.LUT R56, R3, 0x1c8, RZ, 0xc0, !PT ;  /* 0x000001c803387812 */ /* 0x000fe400078ec0ff */
[----:B------:R-:W-:Y:S02]  /*16e0*/  MOV R3, UR5 ;  /* 0x0000000500037c02 */ /* 0x000fe40008000f00 */
[----:B------:R-:W-:-:S04]  /*16f0*/  LOP3.LUT R56, R56, 0x200, R57, 0xf8, !PT ;  /* 0x0000020038387812 */ /* 0x000fc800078ef839 */
[----:B------:R-:W-:-:S05]  /*1700*/  IADD3 R104, PT, PT, R3, R56, R56 ;  /* 0x0000003803687210 */ /* 0x000fca0007ffe038 */
[C---:B------:R-:W-:Y:S02]  /*1710*/  VIADD R56, R104.reuse, 0x880 ;  /* 0x0000088068387836 */ /* 0x040fe40000000000 */
[C---:B------:R-:W-:Y:S02]  /*1720*/  VIADD R105, R104.reuse, 0x8a0 ;  /* 0x000008a068697836 */ /* 0x040fe40000000000 */
[C---:B------:R-:W-:Y:S01]  /*1730*/  VIADD R121, R104.reuse, 0x8c0 ;  /* 0x000008c068797836 */ /* 0x040fe20000000000 */
[----:B------:R-:W-:Y:S01]  /*1740*/  SHF.R.U32.HI R57, RZ, 0x3, R56 ;  /* 0x00000003ff397819 */ /* 0x000fe20000011638 */
[----:B------:R-:W-:-:S03]  /*1750*/  VIADD R104, R104, 0x8e0 ;  /* 0x000008e068687836 */ /* 0x000fc60000000000 */
[----:B------:R-:W-:Y:S02]  /*1760*/  LOP3.LUT R80, R56, 0x70, R57, 0x78, !PT ;  /* 0x0000007038507812 */ /* 0x000fe400078e7839 */
[----:B------:R-:W-:-:S03]  /*1770*/  SHF.R.U32.HI R56, RZ, 0x3, R105 ;  /* 0x00000003ff387819 */ /* 0x000fc60000011669 */
[----:B------:R-:W1:Y:S01]  /*1780*/  LDSM.16.M88.4 R68, [R80] ;  /* 0x000000005044783b */ /* 0x000e620000000200 */
[----:B------:R-:W-:-:S03]  /*1790*/  LOP3.LUT R105, R105, 0x70, R56, 0x78, !PT ;  /* 0x0000007069697812 */ /* 0x000fc600078e7838 */
[----:B------:R-:W2:Y:S04]  /*17a0*/  LDSM.16.M88.4 R60, [R80+0x1000] ;  /* 0x00100000503c783b */ /* 0x000ea80000000200 */
[----:B------:R-:W3:Y:S04]  /*17b0*/  LDSM.16.M88.4 R64, [R80+0x800] ;  /* 0x000800005040783b */ /* 0x000ee80000000200 */
[----:B------:R-:W5:Y:S04]  /*17c0*/  LDSM.16.M88.4 R76, [R105] ;  /* 0x00000000694c783b */ /* 0x000f680000000200 */
[----:B------:R-:W4:Y:S04]  /*17d0*/  LDSM.16.M88.4 R92, [R105+0x800] ;  /* 0x00080000695c783b */ /* 0x000f280000000200 */
[----:B------:R-:W3:Y:S04]  /*17e0*/  LDSM.16.M88.4 R88, [R80+0x1800] ;  /* 0x001800005058783b */ /* 0x000ee80000000200 */
[----:B------:R-:W3:Y:S01]  /*17f0*/  LDSM.16.M88.4 R56, [R105+0x1000] ;  /* 0x001000006938783b */ /* 0x000ee20000000200 */
[C---:B-1--4-:R-:W-:Y:S08]  /*1800*/  HMMA.16816.F32.BF16 R72, R52.reuse, R68, RZ ;  /* 0x000000443448723c */ /* 0x052ff000000418ff */
[C---:B------:R-:W-:Y:S08]  /*1810*/  HMMA.16816.F32.BF16 R68, R52.reuse, R70, RZ ;  /* 0x000000463444723c */ /* 0x040ff000000418ff */
[----:B--2---:R-:W-:Y:S01]  /*1820*/  HMMA.16816.F32.BF16 R96, R52, R60, RZ ;  /* 0x0000003c3460723c */ /* 0x004fe200000418ff */
[----:B------:R-:W-:-:S04]  /*1830*/  SHF.R.U32.HI R60, RZ, 0x3, R121 ;  /* 0x00000003ff3c7819 */ /* 0x000fc80000011679 */
[----:B------:R-:W-:-:S03]  /*1840*/  LOP3.LUT R121, R121, 0x70, R60, 0x78, !PT ;  /* 0x0000007079797812 */ /* 0x000fc600078e783c */
[----:B---3--:R-:W-:Y:S02]  /*1850*/  HMMA.16816.F32.BF16 R84, R52, R64, RZ ;  /* 0x000000403454723c */ /* 0x008fe400000418ff */
[----:B------:R-:W1:Y:S04]  /*1860*/  LDSM.16.M88.4 R80, [R121] ;  /* 0x000000007950783b */ /* 0x000e680000000200 */
[----:B------:R-:W-:Y:S02]  /*1870*/  LDSM.16.M88.4 R100, [R121+0x800] ;  /* 0x000800007964783b */ /* 0x000fe40000000200 */
[C---:B-----5:R-:W-:Y:S08]  /*1880*/  HMMA.16816.F32.BF16 R72, R48.reuse, R76, R72 ;  /* 0x0000004c3048723c */ /* 0x060ff00000041848 */
[----:B------:R-:W-:Y:S01]  /*1890*/  HMMA.16816.F32.BF16 R76, R48, R78, R68 ;  /* 0x0000004e304c723c */ /* 0x000fe20000041844 */
[----:B------:R-:W2:Y:S07]  /*18a0*/  LDSM.16.M88.4 R68, [R105+0x1800] ;  /* 0x001800006944783b */ /* 0x000eae0000000200 */
[C---:B------:R-:W-:Y:S08]  /*18b0*/  HMMA.16816.F32.BF16 R64, R52.reuse, R66, RZ ;  /* 0x000000423440723c */ /* 0x040ff000000418ff */
[----:B------:R-:W-:Y:S08]  /*18c0*/  HMMA.16816.F32.BF16 R60, R52, R62, RZ ;  /* 0x0000003e343c723c */ /* 0x000ff000000418ff */
[C---:B------:R-:W-:Y:S08]  /*18d0*/  HMMA.16816.F32.BF16 R84, R48.reuse, R92, R84 ;  /* 0x0000005c3054723c */ /* 0x040ff00000041854 */
[----:B------:R-:W-:Y:S08]  /*18e0*/  HMMA.16816.F32.BF16 R92, R48, R94, R64 ;  /* 0x0000005e305c723c */ /* 0x000ff00000041840 */
[C---:B------:R-:W-:Y:S08]  /*18f0*/  HMMA.16816.F32.BF16 R64, R52.reuse, R88, RZ ;  /* 0x000000583440723c */ /* 0x040ff000000418ff */
[----:B------:R-:W-:Y:S08]  /*1900*/  HMMA.16816.F32.BF16 R88, R52, R90, RZ ;  /* 0x0000005a3458723c */ /* 0x000ff000000418ff */
[----:B------:R-:W-:Y:S08]  /*1910*/  HMMA.16816.F32.BF16 R96, R48, R56, R96 ;  /* 0x000000383060723c */ /* 0x000ff00000041860 */
[C---:B-1----:R-:W-:Y:S08]  /*1920*/  HMMA.16816.F32.BF16 R72, R44.reuse, R80, R72 ;  /* 0x000000502c48723c */ /* 0x042ff00000041848 */
[----:B------:R-:W-:Y:S01]  /*1930*/  HMMA.16816.F32.BF16 R76, R44, R82, R76 ;  /* 0x000000522c4c723c */ /* 0x000fe2000004184c */
[----:B------:R-:W1:Y:S07]  /*1940*/  LDSM.16.M88.4 R80, [R121+0x1800] ;  /* 0x001800007950783b */ /* 0x000e6e0000000200 */
[C---:B------:R-:W-:Y:S01]  /*1950*/  HMMA.16816.F32.BF16 R56, R48.reuse, R58, R60 ;  /* 0x0000003a3038723c */ /* 0x040fe2000004183c */
[----:B------:R-:W3:Y:S07]  /*1960*/  LDSM.16.M88.4 R60, [R121+0x1000] ;  /* 0x00100000793c783b */ /* 0x000eee0000000200 */
[C---:B--2---:R-:W-:Y:S08]  /*1970*/  HMMA.16816.F32.BF16 R64, R48.reuse, R68, R64 ;  /* 0x000000443040723c */ /* 0x044ff00000041840 */
[----:B------:R-:W-:Y:S01]  /*1980*/  HMMA.16816.F32.BF16 R68, R48, R70, R88 ;  /* 0x000000463044723c */ /* 0x000fe20000041858 */
[----:B------:R-:W-:-:S04]  /*1990*/  SHF.R.U32.HI R89, RZ, 0x3, R104 ;  /* 0x00000003ff597819 */ /* 0x000fc80000011668 */
[----:B------:R-:W-:-:S03]  /*19a0*/  LOP3.LUT R124, R104, 0x70, R89, 0x78, !PT ;  /* 0x00000070687c7812 */ /* 0x000fc600078e7859 */
[C---:B------:R-:W-:Y:S02]  /*19b0*/  HMMA.16816.F32.BF16 R84, R44.reuse, R100, R84 ;  /* 0x000000642c54723c */ /* 0x040fe40000041854 */
[----:B------:R-:W2:Y:S04]  /*19c0*/  LDSM.16.M88.4 R108, [R124+0x1800] ;  /* 0x001800007c6c783b */ /* 0x000ea80000000200 */
[----:B------:R-:W4:Y:S02]  /*19d0*/  LDSM.16.M88.4 R88, [R124] ;  /* 0x000000007c58783b */ /* 0x000f240000000200 */
[C---:B------:R-:W-:Y:S02]  /*19e0*/  HMMA.16816.F32.BF16 R92, R44.reuse, R102, R92 ;  /* 0x000000662c5c723c */ /* 0x040fe4000004185c */
[----:B------:R-:W5:Y:S04]  /*19f0*/  LDSM.16.M88.4 R100, [R124+0x800] ;  /* 0x000800007c64783b */ /* 0x000f680000000200 */
[----:B------:R-:W4:Y:S02]  /*1a00*/  LDSM.16.M88.4 R104, [R124+0x1000] ;  /* 0x001000007c68783b */ /* 0x000f240000000200 */
[C---:B-1----:R-:W-:Y:S08]  /*1a10*/  HMMA.16816.F32.BF16 R64, R44.reuse, R80, R64 ;  /* 0x000000502c40723c */ /* 0x042ff00000041840 */
[----:B---3--:R-:W-:Y:S01]  /*1a20*/  HMMA.16816.F32.BF16 R96, R44, R60, R96 ;  /* 0x0000003c2c60723c */ /* 0x008fe20000041860 */
[----:B------:R-:W-:-:S04]  /*1a30*/  @!P1 IMAD.MOV.U32 R60, RZ, RZ, 0x1 ;  /* 0x00000001ff3c9424 */ /* 0x000fc800078e00ff */
[----:B------:R1:W-:Y:S03]  /*1a40*/  @!P1 SYNCS.ARRIVE.TRANS64.ART0 RZ, [R3+URZ+0x8], R60 ;  /* 0x0000083c03ff99a7 */ /* 0x0003e600085000ff */
[C---:B------:R-:W-:Y:S08]  /*1a50*/  HMMA.16816.F32.BF16 R56, R44.reuse, R62, R56 ;  /* 0x0000003e2c38723c */ /* 0x040ff00000041838 */
[----:B------:R-:W-:Y:S08]  /*1a60*/  HMMA.16816.F32.BF16 R68, R44, R82, R68 ;  /* 0x000000522c44723c */ /* 0x000ff00000041844 */
[C---:B--2---:R-:W-:Y:S08]  /*1a70*/  HMMA.16816.F32.BF16 R64, R40.reuse, R108, R64 ;  /* 0x0000006c2840723c */ /* 0x044ff00000041840 */
[C---:B----4-:R-:W-:Y:S08]  /*1a80*/  HMMA.16816.F32.BF16 R72, R40.reuse, R88, R72 ;  /* 0x000000582848723c */ /* 0x050ff00000041848 */
[C---:B------:R-:W-:Y:S08]  /*1a90*/  HMMA.16816.F32.BF16 R76, R40.reuse, R90, R76 ;  /* 0x0000005a284c723c */ /* 0x040ff0000004184c */
[C---:B-----5:R-:W-:Y:S08]  /*1aa0*/  HMMA.16816.F32.BF16 R84, R40.reuse, R100, R84 ;  /* 0x000000642854723c */ /* 0x060ff00000041854 */
[C---:B------:R-:W-:Y:S08]  /*1ab0*/  HMMA.16816.F32.BF16 R92, R40.reuse, R102, R92 ;  /* 0x00000066285c723c */ /* 0x040ff0000004185c */
[C---:B------:R-:W-:Y:S08]  /*1ac0*/  HMMA.16816.F32.BF16 R96, R40.reuse, R104, R96 ;  /* 0x000000682860723c */ /* 0x040ff00000041860 */
[C---:B------:R-:W-:Y:S08]  /*1ad0*/  HMMA.16816.F32.BF16 R56, R40.reuse, R106, R56 ;  /* 0x0000006a2838723c */ /* 0x040ff00000041838 */
[----:B------:R-:W-:Y:S01]  /*1ae0*/  HMMA.16816.F32.BF16 R108, R40, R110, R68 ;  /* 0x0000006e286c723c */ /* 0x000fe20000041844 */
[----:B------:R-:W-:-:S04]  /*1af0*/  NOP ;  /* 0x0000000000007918 */ /* 0x000fc80000000000 */
[----:B-1----:R-:W-:-:S15]  /*1b00*/  @P0 BRA `(.L_x_27) ;  /* 0x0000000000980947 */ /* 0x002fde0003800000 */
[----:B------:R-:W-:Y:S01]  /*1b10*/  IMAD.U32 R60, R117, -0x80000000, RZ ;  /* 0x80000000753c7824 */ /* 0x000fe200078e00ff */
[----:B------:R-:W-:Y:S03]  /*1b20*/  BSSY B1, `(.L_x_28) ;  /* 0x0000003000017945 */ /* 0x000fe60003800000 */
[----:B------:R-:W1:Y:S02]  /*1b30*/  SYNCS.PHASECHK.TRANS64.TRYWAIT P0, [R3+URZ+0x8], R60 ;  /* 0x0000083c030075a7 */ /* 0x000e6400080011ff */
[----:B-1----:R-:W-:Y:S05]  /*1b40*/  @!P0 BRA `(.L_x_29) ;  /* 0x0000001c00208947 */ /* 0x002fea0003800000 */
.L_x_53:
[----:B------:R-:W-:Y:S05]  /*1b50*/  BSYNC B1 ;  /* 0x0000000000017941 */ /* 0x000fea0003800000 */
.L_x_28:
[----:B------:R-:W-:Y:S02]  /*1b60*/  ELECT P2, URZ, PT ;  /* 0x0000000000ff782f */ /* 0x000fe40003840000 */
[----:B------:R-:W-:Y:S02]  /*1b70*/  LOP3.LUT R60, RZ, R116, RZ, 0x33, !PT ;  /* 0x00000074ff3c7212 */ /* 0x000fe400078e33ff */
[----:B------:R-:W-:Y:S02]  /*1b80*/  ELECT P0, URZ, PT ;  /* 0x0000000000ff782f */ /* 0x000fe40003800000 */
[----:B------:R-:W-:-:S05]  /*1b90*/  IADD3 R60, PT, PT, R119, R60, RZ ;  /* 0x0000003c773c7210 */ /* 0x000fca0007ffe0ff */
[----:B------:R-:W-:Y:S02]  /*1ba0*/  IMAD R62, R60, 0x4, R3 ;  /* 0x000000043c3e7824 */ /* 0x000fe400078e0203 */
[----:B------:R-:W-:-:S04]  /*1bb0*/  @P2 IMAD.MOV.U32 R60, RZ, RZ, 0x2000 ;  /* 0x00002000ff3c2424 */ /* 0x000fc800078e00ff */
[----:B------:R-:W-:Y:S01]  /*1bc0*/  VOTEU.ANY UP0, P0 ;  /* 0x0000000000ff7886 */ /* 0x000fe20000000100 */
[----:B------:R-:W-:Y:S01]  /*1bd0*/  @P0 VIADD R68, R3, 0x880 ;  /* 0x0000088003440836 */ /* 0x000fe20000000000 */
[----:B------:R2:W-:Y:S01]  /*1be0*/  @P2 SYNCS.ARRIVE.TRANS64 RZ, [R3+URZ], R60 ;  /* 0x0000003c03ff29a7 */ /* 0x0005e200080000ff */
[----:B------:R-:W3:Y:S01]  /*1bf0*/  LDS R63, [R62+0x4880] ;  /* 0x004880003e3f7984 */ /* 0x000ee20000000800 */
[----:B------:R-:W-:Y:S01]  /*1c00*/  VOTEU.ANY UP1, P0 ;  /* 0x0000000000ff7886 */ /* 0x000fe20000020100 */
[----:B------:R-:W-:Y:S01]  /*1c10*/  @UP0 UMOV UR18, URZ ;  /* 0x000000ff00120c82 */ /* 0x000fe20008000000 */
[----:B------:R-:W-:Y:S02]  /*1c20*/  @P0 R2UR UR16, R68 ;  /* 0x00000000441002ca */ /* 0x000fe400000e0000 */
[----:B--2---:R-:W-:-:S04]  /*1c30*/  @P0 IADD3 R60, P2, PT, R122, 0x80, RZ ;  /* 0x000000807a3c0810 */ /* 0x004fc80007f5e0ff */
[----:B------:R-:W-:Y:S01]  /*1c40*/  @P0 R2UR UR5, R60 ;  /* 0x000000003c0502ca */ /* 0x000fe200000e0000 */
[----:B-1----:R-:W-:Y:S01]  /*1c50*/  @P0 IMAD.X R61, RZ, RZ, R123, P2 ;  /* 0x000000ffff3d0224 */ /* 0x002fe200010e067b */
[----:B------:R-:W1:Y:S01]  /*1c60*/  @UP0 S2UR UR20, SR_CTAID.Y ;  /* 0x00000000001409c3 */ /* 0x000e620000002600 */
[----:B------:R-:W-:-:S03]  /*1c70*/  PLOP3.LUT P2, PT, PT, PT, PT, 0x8, 0x80 ;  /* 0x000000000080781c */ /* 0x000fc60003f4e170 */
[----:B------:R-:W-:-:S07]  /*1c80*/  @P0 R2UR UR8, R61 ;  /* 0x000000003d0802ca */ /* 0x000fce00000e0000 */
[----:B------:R-:W-:-:S06]  /*1c90*/  IMAD.U32 R60, RZ, RZ, UR5 ;  /* 0x00000005ff3c7e24 */ /* 0x000fcc000f8e00ff */
[----:B------:R-:W-:Y:S01]  /*1ca0*/  IMAD.U32 R61, RZ, RZ, UR8 ;  /* 0x00000008ff3d7e24 */ /* 0x000fe2000f8e00ff */
[----:B------:R-:W-:-:S04]  /*1cb0*/  @P0 R2UR UR8, R60 ;  /* 0x000000003c0802ca */ /* 0x000fc800000e0000 */
[----:B------:R-:W-:Y:S02]  /*1cc0*/  @P0 R2UR UR9, R61 ;  /* 0x000000003d0902ca */ /* 0x000fe400000e0000 */
[----:B-1-3--:R-:W-:-:S13]  /*1cd0*/  @P0 LEA R60, R63, R118, 0x6 ;  /* 0x000000763f3c0211 */ /* 0x00afda00078e30ff */
.L_x_30:
[----:B------:R-:W-:-:S13]  /*1ce0*/  @P0 ELECT P2, URZ, PT ;  /* 0x0000000000ff082f */ /* 0x000fda0003840000 */
[----:B------:R-:W-:Y:S02]  /*1cf0*/  @P2 R2UR.BROADCAST UR19, R60 ;  /* 0x000000003c1322ca */ /* 0x000fe400008e0000 */
[----:B------:R-:W-:Y:S02]  /*1d00*/  @P2 R2UR.BROADCAST UR17, R3 ;  /* 0x00000000031122ca */ /* 0x000fe400008e0000 */
[----:B------:R-:W-:Y:S02]  /*1d10*/  @P2 PLOP3.LUT P0, PT, P2, PT, PT, 0x8, 0x80 ;  /* 0x000000000080281c */ /* 0x000fe4000170e170 */
[----:B------:R-:W-:-:S09]  /*1d20*/  PLOP3.LUT P2, PT, PT, PT, PT, 0x8, 0x80 ;  /* 0x000000000080781c */ /* 0x000fd20003f4e170 */
[----:B------:R1:W-:Y:S02]  /*1d30*/  @UP1 UTMALDG.3D [UR16], [UR8], desc[URZ] ;  /* 0x0000ff10080015b4 */ /* 0x0003e40008011000 */
[----:B-1----:R-:W-:Y:S05]  /*1d40*/  @P0 BRA.U.ANY `(.L_x_30) ;  /* 0xfffffffd00e40947 */ /* 0x002fea000393ffff */
[----:B------:R-:W-:Y:S01]  /*1d50*/  VIADD R116, R116, 0x1 ;  /* 0x0000000174747836 */ /* 0x000fe20000000000 */
[----:B------:R-:W-:-:S07]  /*1d60*/  LOP3.LUT R117, R117, 0x1, RZ, 0x3c, !PT ;  /* 0x0000000175757812 */ /* 0x000fce00078e3cff */
.L_x_27:
[----:B------:R-:W-:Y:S05]  /*1d70*/  BSYNC B0 ;  /* 0x0000000000007941 */ /* 0x000fea0003800000 */
.L_x_26:
[----:B------:R-:W-:Y:S01]  /*1d80*/  ISETP.GT.U32.AND P2, PT, R4, 0xf, PT ;  /* 0x0000000f0400780c */ /* 0x000fe20003f44070 */
[----:B------:R-:W-:Y:S01]  /*1d90*/  BSSY B0, `(.L_x_31) ;  /* 0x0000087000007945 */ /* 0x000fe20003800000 */
[----:B------:R-:W-:-:S04]  /*1da0*/  ISETP.NE.AND P0, PT, R0, RZ, PT ;  /* 0x000000ff0000720c */ /* 0x000fc80003f05270 */
[----:B------:R-:W-:-:S07]  /*1db0*/  FSEL R5, R5, R114, !P0 ;  /* 0x0000007205057208 */ /* 0x000fce0004000000 */
[----:B------:R-:W-:Y:S05]  /*1dc0*/  @P2 BRA `(.L_x_32) ;  /* 0x00000008000c2947 */ /* 0x000fea0003800000 */
[----:B------:R-:W-:Y:S01]  /*1dd0*/  FMUL R65, R65, UR4 ;  /* 0x0000000441417c20 */ /* 0x000fe20008400000 */
        /* <DEDUP_REMOVED lines=12> */
[----:B------:R-:W-:Y:S01]  /*1ea0*/  FMNMX.NAN R56, R109, R93, !PT ;  /* 0x0000005d6d387209 */ /* 0x000fe20007820000 */
[----:B------:R-:W-:Y:S01]  /*1eb0*/  FMUL R69, R96, UR4 ;  /* 0x0000000460457c20 */ /* 0x000fe20008400000 */
[----:B------:R-:W-:Y:S01]  /*1ec0*/  FMNMX.NAN R60, R65, R85, !PT ;  /* 0x00000055413c7209 */ /* 0x000fe20007820000 */
[----:B------:R-:W-:Y:S01]  /*1ed0*/  FMUL R89, R72, UR4 ;  /* 0x0000000448597c20 */ /* 0x000fe20008400000 */
[----:B------:R-:W-:Y:S01]  /*1ee0*/  FMUL R101, R76, UR4 ;  /* 0x000000044c657c20 */ /* 0x000fe20008400000 */
[----:B------:R-:W-:Y:S01]  /*1ef0*/  FMNMX.NAN R62, R71, R91, !PT ;  /* 0x0000005b473e7209 */ /* 0x000fe20007820000 */
[----:B------:R-:W-:Y:S01]  /*1f00*/  UMOV UR5, 0xf ;  /* 0x0000000f00057882 */ /* 0x000fe20000000000 */
[----:B------:R-:W-:-:S02]  /*1f10*/  FMNMX.NAN R64, R63, R83, !PT ;  /* 0x000000533f407209 */ /* 0x000fc40007820000 */
[----:B------:R-:W-:Y:S02]  /*1f20*/  FMNMX3.NAN R56, R77, R57, R56, !PT ;  /* 0x000000394d387276 */ /* 0x000fe40007820038 */
[----:B------:R-:W-:Y:S02]  /*1f30*/  FMNMX3.NAN R61, R73, R97, R60, !PT ;  /* 0x00000061493d7276 */ /* 0x000fe4000782003c */
[----:B------:R-:W-:Y:S02]  /*1f40*/  FMNMX3.NAN R103, R101, R81, R62, !PT ;  /* 0x0000005165677276 */ /* 0x000fe4000782003e */
[----:B------:R-:W-:Y:S02]  /*1f50*/  FMNMX3.NAN R64, R89, R69, R64, !PT ;  /* 0x0000004559407276 */ /* 0x000fe40007820040 */
[----:B------:R-:W-:-:S04]  /*1f60*/  FMNMX.NAN R56, R56, R61, !PT ;  /* 0x0000003d38387209 */ /* 0x000fc80007820000 */
[----:B------:R-:W-:Y:S01]  /*1f70*/  FMNMX3.NAN R56, R64, R103, R56, !PT ;  /* 0x0000006740387276 */ /* 0x000fe20007820038 */
[----:B------:R-:W-:Y:S06]  /*1f80*/  BRA.DIV UR5, `(.L_x_33) ;  /* 0x0000001a05287947 */ /* 0x000fec000b800000 */
[----:B------:R-:W-:Y:S02]  /*1f90*/  IMAD.MOV.U32 R103, RZ, RZ, 0xf ;  /* 0x0000000fff677424 */ /* 0x000fe400078e00ff */
[----:B------:R-:W-:Y:S02]  /*1fa0*/  IMAD.MOV.U32 R105, RZ, RZ, 0xf ;  /* 0x0000000fff697424 */ /* 0x000fe400078e00ff */
[----:B------:R-:W-:Y:S01]  /*1fb0*/  IMAD.MOV.U32 R68, RZ, RZ, 0xf ;  /* 0x0000000fff447424 */ /* 0x000fe200078e00ff */
[----:B------:R-:W1:Y:S02]  /*1fc0*/  SHFL.BFLY PT, R61, R56, 0x2, 0x1f ;  /* 0x0c401f00383d7f89 */ /* 0x000e6400000e0000 */
[----:B-1----:R-:W-:-:S05]  /*1fd0*/  FMNMX R62, R56, R61, !PT ;  /* 0x0000003d383e7209 */ /* 0x002fca0007800000 */
[----:B------:R-:W1:Y:S02]  /*1fe0*/  SHFL.BFLY PT, R61, R62, 0x1, 0x1f ;  /* 0x0c201f003e3d7f89 */ /* 0x000e6400000e0000 */
[----:B-1----:R-:W-:-:S04]  /*1ff0*/  FMNMX R60, R62, R61, !PT ;  /* 0x0000003d3e3c7209 */ /* 0x002fc80007800000 */
[----:B------:R-:W-:-:S04]  /*2000*/  FMNMX R61, R5, R60, !PT ;  /* 0x0000003c053d7209 */ /* 0x000fc80007800000 */
[----:B------:R-:W-:-:S05]  /*2010*/  FSEL R60, R60, R61, !P0 ;  /* 0x0000003d3c3c7208 */ /* 0x000fca0004000000 */
[--C-:B------:R-:W-:Y:S01]  /*2020*/  FADD R89, R89, -R60.reuse ;  /* 0x8000003c59597221 */ /* 0x100fe20000000000 */
[--C-:B------:R-:W-:Y:S01]  /*2030*/  FADD R73, R73, -R60.reuse ;  /* 0x8000003c49497221 */ /* 0x100fe20000000000 */
[--C-:B------:R-:W-:Y:S01]  /*2040*/  FADD R101, R101, -R60.reuse ;  /* 0x8000003c65657221 */ /* 0x100fe20000000000 */
[--C-:B------:R-:W-:Y:S01]  /*2050*/  FADD R77, R77, -R60.reuse ;  /* 0x8000003c4d4d7221 */ /* 0x100fe20000000000 */
[----:B------:R-:W-:Y:S01]  /*2060*/  FMUL R89, R89, 1.4426950216293334961 ;  /* 0x3fb8aa3b59597820 */ /* 0x000fe20000400000 */
[----:B------:R-:W-:Y:S01]  /*2070*/  FMUL R73, R73, 1.4426950216293334961 ;  /* 0x3fb8aa3b49497820 */ /* 0x000fe20000400000 */
[----:B------:R-:W-:Y:S01]  /*2080*/  FMUL R101, R101, 1.4426950216293334961 ;  /* 0x3fb8aa3b65657820 */ /* 0x000fe20000400000 */
[----:B------:R-:W-:Y:S01]  /*2090*/  FMUL R77, R77, 1.4426950216293334961 ;  /* 0x3fb8aa3b4d4d7820 */ /* 0x000fe20000400000 */
[----:B------:R-:W1:Y:S01]  /*20a0*/  MUFU.EX2 R72, R89 ;  /* 0x0000005900487308 */ /* 0x000e620000000800 */
[--C-:B------:R-:W-:Y:S01]  /*20b0*/  FADD R83, R83, -R60.reuse ;  /* 0x8000003c53537221 */ /* 0x100fe20000000000 */
[--C-:B------:R-:W-:Y:S01]  /*20c0*/  FADD R85, R85, -R60.reuse ;  /* 0x8000003c55557221 */ /* 0x100fe20000000000 */
[--C-:B------:R-:W-:Y:S01]  /*20d0*/  FADD R91, R91, -R60.reuse ;  /* 0x8000003c5b5b7221 */ /* 0x100fe20000000000 */
[--C-:B------:R-:W-:Y:S01]  /*20e0*/  FADD R93, R93, -R60.reuse ;  /* 0x8000003c5d5d7221 */ /* 0x100fe20000000000 */
[----:B------:R-:W-:Y:S01]  /*20f0*/  FMUL R83, R83, 1.4426950216293334961 ;  /* 0x3fb8aa3b53537820 */ /* 0x000fe20000400000 */
[----:B------:R-:W-:Y:S01]  /*2100*/  FMUL R85, R85, 1.4426950216293334961 ;  /* 0x3fb8aa3b55557820 */ /* 0x000fe20000400000 */
[----:B------:R-:W-:Y:S01]  /*2110*/  FMUL R91, R91, 1.4426950216293334961 ;  /* 0x3fb8aa3b5b5b7820 */ /* 0x000fe20000400000 */
[----:B------:R-:W2:Y:S01]  /*2120*/  MUFU.EX2 R73, R73 ;  /* 0x0000004900497308 */ /* 0x000ea20000000800 */
[--C-:B------:R-:W-:Y:S01]  /*2130*/  FADD R69, R69, -R60.reuse ;  /* 0x8000003c45457221 */ /* 0x100fe20000000000 */
[----:B------:R-:W-:Y:S01]  /*2140*/  FMUL R93, R93, 1.4426950216293334961 ;  /* 0x3fb8aa3b5d5d7820 */ /* 0x000fe20000400000 */
[--C-:B------:R-:W-:Y:S01]  /*2150*/  FADD R97, R97, -R60.reuse ;  /* 0x8000003c61617221 */ /* 0x100fe20000000000 */
[--C-:B------:R-:W-:Y:S01]  /*2160*/  FADD R81, R81, -R60.reuse ;  /* 0x8000003c51517221 */ /* 0x100fe20000000000 */
[----:B------:R-:W-:Y:S01]  /*2170*/  FMUL R69, R69, 1.4426950216293334961 ;  /* 0x3fb8aa3b45457820 */ /* 0x000fe20000400000 */
[----:B------:R-:W-:Y:S01]  /*2180*/  FADD R57, R57, -R60 ;  /* 0x8000003c39397221 */ /* 0x000fe20000000000 */
[----:B------:R-:W-:Y:S01]  /*2190*/  FMUL R97, R97, 1.4426950216293334961 ;  /* 0x3fb8aa3b61617820 */ /* 0x000fe20000400000 */
[----:B------:R-:W3:Y:S01]  /*21a0*/  MUFU.EX2 R76, R101 ;  /* 0x00000065004c7308 */ /* 0x000ee20000000800 */
[----:B-1----:R-:W-:Y:S01]  /*21b0*/  FADD R62, RZ, R72 ;  /* 0x00000048ff3e7221 */ /* 0x002fe20000000000 */
[----:B------:R-:W-:Y:S01]  /*21c0*/  FMUL R81, R81, 1.4426950216293334961 ;  /* 0x3fb8aa3b51517820 */ /* 0x000fe20000400000 */
[----:B------:R-:W-:Y:S01]  /*21d0*/  FMUL R57, R57, 1.4426950216293334961 ;  /* 0x3fb8aa3b39397820 */ /* 0x000fe20000400000 */
[--C-:B------:R-:W-:Y:S01]  /*21e0*/  FADD R63, R63, -R60.reuse ;  /* 0x8000003c3f3f7221 */ /* 0x100fe20000000000 */
[--C-:B------:R-:W-:Y:S01]  /*21f0*/  FADD R65, R65, -R60.reuse ;  /* 0x8000003c41417221 */ /* 0x100fe20000000000 */
[--C-:B------:R-:W-:Y:S01]  /*2200*/  FADD R71, R71, -R60.reuse ;  /* 0x8000003c47477221 */ /* 0x100fe20000000000 */
[----:B------:R-:W-:Y:S01]  /*2210*/  FADD R109, R109, -R60 ;  /* 0x8000003c6d6d7221 */ /* 0x000fe20000000000 */
[----:B------:R-:W1:Y:S01]  /*2220*/  MUFU.EX2 R77, R77 ;  /* 0x0000004d004d7308 */ /* 0x000e620000000800 */
[----:B------:R-:W-:Y:S01]  /*2230*/  FMUL R63, R63, 1.4426950216293334961 ;  /* 0x3fb8aa3b3f3f7820 */ /* 0x000fe20000400000 */
[----:B------:R-:W-:Y:S01]  /*2240*/  FMUL R65, R65, 1.4426950216293334961 ;  /* 0x3fb8aa3b41417820 */ /* 0x000fe20000400000 */
[----:B------:R-:W-:Y:S01]  /*2250*/  FMUL R71, R71, 1.4426950216293334961 ;  /* 0x3fb8aa3b47477820 */ /* 0x000fe20000400000 */
[----:B------:R-:W-:-:S04]  /*2260*/  FMUL R109, R109, 1.4426950216293334961 ;  /* 0x3fb8aa3b6d6d7820 */ /* 0x000fc80000400000 */
[----:B------:R2:W4:Y:S08]  /*2270*/  MUFU.EX2 R84, R83 ;  /* 0x0000005300547308 */ /* 0x0005300000000800 */
[----:B------:R-:W5:Y:S01]  /*2280*/  MUFU.EX2 R85, R85 ;  /* 0x0000005500557308 */ /* 0x000f620000000800 */
[----:B--2---:R-:W-:-:S04]  /*2290*/  FADD R83, R73, R62 ;  /* 0x0000003e49537221 */ /* 0x004fc80000000000 */
[----:B---3--:R-:W-:-:S03]  /*22a0*/  FADD R62, R76, R83 ;  /* 0x000000534c3e7221 */ /* 0x008fc60000000000 */
[----:B------:R-:W2:Y:S08]  /*22b0*/  MUFU.EX2 R92, R91 ;  /* 0x0000005b005c7308 */ /* 0x000eb00000000800 */
[----:B------:R-:W3:Y:S08]  /*22c0*/  MUFU.EX2 R93, R93 ;  /* 0x0000005d005d7308 */ /* 0x000ef00000000800 */
[----:B------:R1:W2:Y:S08]  /*22d0*/  MUFU.EX2 R96, R69 ;  /* 0x0000004500607308 */ /* 0x0002b00000000800 */
[----:B------:R-:W3:Y:S01]  /*22e0*/  MUFU.EX2 R97, R97 ;  /* 0x0000006100617308 */ /* 0x000ee20000000800 */
[----:B-1----:R-:W-:-:S04]  /*22f0*/  FADD R69, R77, R62 ;  /* 0x0000003e4d457221 */ /* 0x002fc80000000000 */
[----:B----4-:R-:W-:-:S03]  /*2300*/  FADD R62, R84, R69 ;  /* 0x00000045543e7221 */ /* 0x010fc60000000000 */
[----:B------:R-:W1:Y:S01]  /*2310*/  MUFU.EX2 R56, R81 ;  /* 0x0000005100387308 */ /* 0x000e620000000800 */
[----:B-----5:R-:W-:-:S04]  /*2320*/  FADD R69, R85, R62 ;  /* 0x0000003e55457221 */ /* 0x020fc80000000000 */
[----:B--2---:R-:W-:-:S03]  /*2330*/  FADD R62, R92, R69 ;  /* 0x000000455c3e7221 */ /* 0x004fc60000000000 */
[----:B------:R-:W2:Y:S01]  /*2340*/  MUFU.EX2 R57, R57 ;  /* 0x0000003900397308 */ /* 0x000ea20000000800 */
[----:B---3--:R-:W-:-:S04]  /*2350*/  FADD R69, R93, R62 ;  /* 0x0000003e5d457221 */ /* 0x008fc80000000000 */
[----:B------:R-:W-:Y:S01]  /*2360*/  FADD R62, R96, R69 ;  /* 0x00000045603e7221 */ /* 0x000fe20000000000 */
[----:B------:R-:W-:Y:S02]  /*2370*/  IMAD.MOV.U32 R69, RZ, RZ, 0xf ;  /* 0x0000000fff457424 */ /* 0x000fe400078e00ff */
[----:B------:R3:W4:Y:S08]  /*2380*/  MUFU.EX2 R64, R63 ;  /* 0x0000003f00407308 */ /* 0x0007300000000800 */
[----:B------:R-:W5:Y:S01]  /*2390*/  MUFU.EX2 R65, R65 ;  /* 0x0000004100417308 */ /* 0x000f620000000800 */
[----:B---3--:R-:W-:-:S04]  /*23a0*/  FADD R63, R97, R62 ;  /* 0x0000003e613f7221 */ /* 0x008fc80000000000 */
[----:B-1----:R-:W-:-:S03]  /*23b0*/  FADD R62, R56, R63 ;  /* 0x0000003f383e7221 */ /* 0x002fc60000000000 */
[----:B------:R-:W1:Y:S01]  /*23c0*/  MUFU.EX2 R108, R71 ;  /* 0x00000047006c7308 */ /* 0x000e620000000800 */
[----:B--2---:R-:W-:-:S04]  /*23d0*/  FADD R63, R57, R62 ;  /* 0x0000003e393f7221 */ /* 0x004fc80000000000 */
[----:B----4-:R-:W-:-:S03]  /*23e0*/  FADD R62, R64, R63 ;  /* 0x0000003f403e7221 */ /* 0x010fc60000000000 */
[----:B------:R-:W2:Y:S01]  /*23f0*/  MUFU.EX2 R109, R109 ;  /* 0x0000006d006d7308 */ /* 0x000ea20000000800 */
[----:B-----5:R-:W-:-:S04]  /*2400*/  FADD R63, R65, R62 ;  /* 0x0000003e413f7221 */ /* 0x020fc80000000000 */
[----:B-1----:R-:W-:-:S04]  /*2410*/  FADD R62, R108, R63 ;  /* 0x0000003f6c3e7221 */ /* 0x002fc80000000000 */
[----:B--2---:R-:W-:-:S05]  /*2420*/  FADD R62, R109, R62 ;  /* 0x0000003e6d3e7221 */ /* 0x004fca0000000000 */
[----:B------:R-:W1:Y:S02]  /*2430*/  SHFL.BFLY PT, R63, R62, 0x2, 0x1f ;  /* 0x0c401f003e3f7f89 */ /* 0x000e6400000e0000 */
[----:B-1----:R-:W-:-:S05]  /*2440*/  FADD R63, R62, R63 ;  /* 0x0000003f3e3f7221 */ /* 0x002fca0000000000 */
[----:B------:R1:W2:Y:S02]  /*2450*/  SHFL.BFLY PT, R68, R63, 0x1, 0x1f ;  /* 0x0c201f003f447f89 */ /* 0x0002a400000e0000 */
.L_x_59:
[----:B------:R-:W-:Y:S01]  /*2460*/  BSSY.RECONVERGENT B1, `(.L_x_34) ;  /* 0x0000017000017945 */ /* 0x000fe20003800200 */
[----:B--2---:R-:W-:-:S03]  /*2470*/  FADD R68, R63, R68 ;  /* 0x000000443f447221 */ /* 0x004fc60000000000 */
[----:B------:R-:W-:Y:S05]  /*2480*/  @!P0 BRA `(.L_x_35) ;  /* 0x0000000000508947 */ /* 0x000fea0003800000 */
[----:B------:R-:W-:-:S04]  /*2490*/  FADD R61, R114, -R61 ;  /* 0x8000003d723d7221 */ /* 0x000fc80000000000 */
[----:B------:R-:W-:-:S06]  /*24a0*/  FMUL R61, R61, 1.4426950216293334961 ;  /* 0x3fb8aa3b3d3d7820 */ /* 0x000fcc0000400000 */
[----:B------:R-:W2:Y:S02]  /*24b0*/  MUFU.EX2 R61, R61 ;  /* 0x0000003d003d7308 */ /* 0x000ea40000000800 */
[-C--:B--2---:R-:W-:Y:S01]  /*24c0*/  FFMA R68, R115, R61.reuse, R68 ;  /* 0x0000003d73447223 */ /* 0x084fe20000000044 */
[-C--:B------:R-:W-:Y:S01]  /*24d0*/  FMUL R37, R37, R61.reuse ;  /* 0x0000003d25257220 */ /* 0x080fe20000400000 */
        /* <DEDUP_REMOVED lines=14> */
[----:B------:R-:W-:-:S07]  /*25c0*/  FMUL R9, R9, R61 ;  /* 0x0000003d09097220 */ /* 0x000fce0000400000 */
.L_x_35:
[----:B------:R-:W-:Y:S05]  /*25d0*/  BSYNC.RECONVERGENT B1 ;  /* 0x0000000000017941 */ /* 0x000fea0003800200 */
.L_x_34:
[----:B------:R-:W-:Y:S01]  /*25e0*/  IMAD.MOV.U32 R114, RZ, RZ, R60 ;  /* 0x000000ffff727224 */ /* 0x000fe200078e003c */
[----:B------:R-:W-:-:S07]  /*25f0*/  MOV R115, R68 ;  /* 0x0000004400737202 */ /* 0x000fce0000000f00 */
.L_x_32:
[----:B------:R-:W-:Y:S05]  /*2600*/  BSYNC B0 ;  /* 0x0000000000007941 */ /* 0x000fea0003800000 */
.L_x_31:
[----:B------:R-:W-:-:S04]  /*2610*/  IMAD.U32 R60, R7, -0x80000000, RZ ;  /* 0x80000000073c7824 */ /* 0x000fc800078e00ff */
[----:B------:R-:W2:Y:S02]  /*2620*/  SYNCS.PHASECHK.TRANS64.TRYWAIT P0, [R3+URZ+0x10], R60 ;  /* 0x0000103c030075a7 */ /* 0x000ea400080011ff */
[----:B--2---:R-:W-:Y:S05]  /*2630*/  @P0 BRA `(.L_x_36) ;  /* 0x0000000000080947 */ /* 0x004fea0003800000 */
[----:B------:R-:W2:Y:S02]  /*2640*/  SYNCS.PHASECHK.TRANS64.TRYWAIT P0, [R3+URZ+0x10], R60 ;  /* 0x0000103c030075a7 */ /* 0x000ea400080011ff */
[----:B--2---:R-:W-:Y:S05]  /*2650*/  @!P0 BRA `(.L_x_37) ;  /* 0x0000001400f88947 */ /* 0x004fea0003800000 */
.L_x_36:
[----:B------:R-:W-:Y:S01]  /*2660*/  IMAD R60, R4, 0x80, R4 ;  /* 0x00000080043c7824 */ /* 0x000fe200078e0204 */
[----:B------:R-:W-:Y:S05]  /*2670*/  WARPSYNC.ALL ;  /* 0x0000000000007948 */ /* 0x000fea0003800000 */
[----:B------:R-:W-:Y:S01]  /*2680*/  NOP ;  /* 0x0000000000007918 */ /* 0x000fe20000000000 */
[----:B------:R-:W-:Y:S01]  /*2690*/  LOP3.LUT R60, R60, 0x790, RZ, 0xc0, !PT ;  /* 0x000007903c3c7812 */ /* 0x000fe200078ec0ff */
[----:B------:R-:W-:Y:S01]  /*26a0*/  VIADD R113, R113, 0x1 ;  /* 0x0000000171717836 */ /* 0x000fe20000000000 */
[----:B------:R-:W-:Y:S02]  /*26b0*/  F2FP.BF16.F32.PACK_AB R72, R73, R72 ;  /* 0x000000484948723e */ /* 0x000fe400000010ff */
[----:B------:R-:W-:Y:S01]  /*26c0*/  F2FP.BF16.F32.PACK_AB R73, R75, R74 ;  /* 0x0000004a4b49723e */ /* 0x000fe200000010ff */
[----:B------:R-:W-:Y:S01]  /*26d0*/  IMAD.IADD R68, R3, 0x1, R60 ;  /* 0x0000000103447824 */ /* 0x000fe200078e023c */
[----:B------:R-:W-:-:S02]  /*26e0*/  F2FP.BF16.F32.PACK_AB R74, R77, R76 ;  /* 0x0000004c4d4a723e */ /* 0x000fc400000010ff */
[----:B------:R-:W-:Y:S01]  /*26f0*/  F2FP.BF16.F32.PACK_AB R75, R79, R78 ;  /* 0x0000004e4f4b723e */ /* 0x000fe200000010ff */
[C---:B------:R-:W-:Y:S01]  /*2700*/  VIADD R103, R68.reuse, 0x2880 ;  /* 0x0000288044677836 */ /* 0x040fe20000000000 */
[----:B------:R-:W-:Y:S01]  /*2710*/  F2FP.BF16.F32.PACK_AB R84, R85, R84 ;  /* 0x000000545554723e */ /* 0x000fe200000010ff */
[C---:B------:R-:W-:Y:S01]  /*2720*/  VIADD R101, R68.reuse, 0x28a0 ;  /* 0x000028a044657836 */ /* 0x040fe20000000000 */
[----:B------:R-:W-:Y:S01]  /*2730*/  F2FP.BF16.F32.PACK_AB R85, R87, R86 ;  /* 0x000000565755723e */ /* 0x000fe200000010ff */
[----:B------:R-:W-:Y:S01]  /*2740*/  VIADD R102, R68, 0x28c0 ;  /* 0x000028c044667836 */ /* 0x000fe20000000000 */
[----:B------:R-:W-:Y:S02]  /*2750*/  SHF.R.U32.HI R62, RZ, 0x3, R103 ;  /* 0x00000003ff3e7819 */ /* 0x000fe40000011667 */
[----:B------:R-:W-:Y:S02]  /*2760*/  SHF.R.U32.HI R60, RZ, 0x3, R101 ;  /* 0x00000003ff3c7819 */ /* 0x000fe40000011665 */
[----:B------:R-:W-:-:S02]  /*2770*/  LOP3.LUT R103, R103, 0x70, R62, 0x78, !PT ;  /* 0x0000007067677812 */ /* 0x000fc400078e783e */
[----:B------:R-:W-:Y:S02]  /*2780*/  SHF.R.U32.HI R71, RZ, 0x3, R102 ;  /* 0x00000003ff477819 */ /* 0x000fe40000011666 */
[----:B------:R-:W-:Y:S02]  /*2790*/  LOP3.LUT R101, R101, 0x70, R60, 0x78, !PT ;  /* 0x0000007065657812 */ /* 0x000fe400078e783c */
[----:B------:R-:W-:Y:S01]  /*27a0*/  LOP3.LUT R102, R102, 0x70, R71, 0x78, !PT ;  /* 0x0000007066667812 */ /* 0x000fe200078e7847 */
[----:B-12---:R-:W1:Y:S01]  /*27b0*/  LDSM.16.MT88.4 R60, [R103] ;  /* 0x00000000673c783b */ /* 0x006e620000004200 */
[----:B------:R-:W-:Y:S02]  /*27c0*/  IADD3 R68, PT, PT, R68, 0x28e0, RZ ;  /* 0x000028e044447810 */ /* 0x000fe40007ffe0ff */
[----:B------:R-:W-:Y:S01]  /*27d0*/  F2FP.BF16.F32.PACK_AB R86, R93, R92 ;  /* 0x0000005c5d56723e */ /* 0x000fe200000010ff */
[----:B------:R-:W2:Y:S01]  /*27e0*/  LDSM.16.MT88.4 R88, [R101] ;  /* 0x000000006558783b */ /* 0x000ea20000004200 */
[----:B------:R-:W-:-:S02]  /*27f0*/  SHF.R.U32.HI R69, RZ, 0x3, R68 ;  /* 0x00000003ff457819 */ /* 0x000fc40000011644 */
[----:B------:R-:W-:Y:S01]  /*2800*/  F2FP.BF16.F32.PACK_AB R87, R95, R94 ;  /* 0x0000005e5f57723e */ /* 0x000fe200000010ff */
[----:B------:R-:W3:Y:S01]  /*2810*/  LDSM.16.MT88.4 R80, [R102] ;  /* 0x000000006650783b */ /* 0x000ee20000004200 */
[----:B------:R-:W-:Y:S02]  /*2820*/  LOP3.LUT R100, R68, 0x70, R69, 0x78, !PT ;  /* 0x0000007044647812 */ /* 0x000fe400078e7845 */
[----:B------:R-:W-:Y:S01]  /*2830*/  F2FP.BF16.F32.PACK_AB R96, R97, R96 ;  /* 0x000000606160723e */ /* 0x000fe200000010ff */
[----:B------:R-:W-:Y:S01]  /*2840*/  LDSM.16.MT88.4 R76, [R101+0x800] ;  /* 0x00080000654c783b */ /* 0x000fe20000004200 */
[----:B------:R-:W-:Y:S02]  /*2850*/  F2FP.BF16.F32.PACK_AB R97, R99, R98 ;  /* 0x000000626361723e */ /* 0x000fe400000010ff */
[----:B------:R-:W-:Y:S01]  /*2860*/  F2FP.BF16.F32.PACK_AB R98, R57, R56 ;  /* 0x000000383962723e */ /* 0x000fe200000010ff */
[----:B------:R-:W4:Y:S01]  /*2870*/  LDSM.16.MT88.4 R68, [R100] ;  /* 0x000000006444783b */ /* 0x000f220000004200 */
[----:B------:R-:W-:-:S02]  /*2880*/  F2FP.BF16.F32.PACK_AB R99, R59, R58 ;  /* 0x0000003a3b63723e */ /* 0x000fc400000010ff */
[----:B------:R-:W-:Y:S01]  /*2890*/  F2FP.BF16.F32.PACK_AB R64, R65, R64 ;  /* 0x000000404140723e */ /* 0x000fe200000010ff */
[----:B------:R-:W-:Y:S01]  /*28a0*/  LDSM.16.MT88.4 R56, [R103+0x1800] ;  /* 0x001800006738783b */ /* 0x000fe20000004200 */
[----:B------:R-:W-:Y:S02]  /*28b0*/  F2FP.BF16.F32.PACK_AB R65, R67, R66 ;  /* 0x000000424341723e */ /* 0x000fe400000010ff */
[----:B------:R-:W-:Y:S02]  /*28c0*/  F2FP.BF16.F32.PACK_AB R66, R109, R108 ;  /* 0x0000006c6d42723e */ /* 0x000fe400000010ff */
[----:B------:R-:W-:Y:S02]  /*28d0*/  F2FP.BF16.F32.PACK_AB R67, R111, R110 ;  /* 0x0000006e6f43723e */ /* 0x000fe400000010ff */
[----:B------:R-:W-:Y:S02]  /*28e0*/  PLOP3.LUT P0, PT, PT, PT, PT, 0x80, 0x8 ;  /* 0x000000000008781c */ /* 0x000fe40003f0f070 */
[----:B------:R-:W-:Y:S01]  /*28f0*/  LOP3.LUT R7, R7, 0x1, RZ, 0x3c, !PT ;  /* 0x0000000107077812 */ /* 0x000fe200078e3cff */
[C---:B-1----:R-:W-:Y:S08]  /*2900*/  HMMA.16816.F32.BF16 R36, R72.reuse, R60, R36 ;  /* 0x0000003c4824723c */ /* 0x042ff00000041824 */
[C---:B------:R-:W-:Y:S08]  /*2910*/  HMMA.16816.F32.BF16 R32, R72.reuse, R62, R32 ;  /* 0x0000003e4820723c */ /* 0x040ff00000041820 */
[C---:B--2---:R-:W-:Y:S01]  /*2920*/  HMMA.16816.F32.BF16 R60, R72.reuse, R88, R28 ;  /* 0x00000058483c723c */ /* 0x044fe2000004181c */
[----:B------:R-:W1:Y:S07]  /*2930*/  LDSM.16.MT88.4 R28, [R103+0x800] ;  /* 0x00080000671c783b */ /* 0x000e6e0000004200 */
[C---:B---3--:R-:W-:Y:S08]  /*2940*/  HMMA.16816.F32.BF16 R20, R72.reuse, R80, R20 ;  /* 0x000000504814723c */ /* 0x048ff00000041814 */
[C---:B------:R-:W-:Y:S01]  /*2950*/  HMMA.16816.F32.BF16 R80, R72.reuse, R82, R16 ;  /* 0x000000524850723c */ /* 0x040fe20000041810 */
[----:B------:R-:W2:Y:S07]  /*2960*/  LDSM.16.MT88.4 R16, [R102+0x800] ;  /* 0x000800006610783b */ /* 0x000eae0000004200 */
[C---:B------:R-:W-:Y:S01]  /*2970*/  HMMA.16816.F32.BF16 R24, R72.reuse, R90, R24 ;  /* 0x0000005a4818723c */ /* 0x040fe20000041818 */
[----:B------:R-:W3:Y:S07]  /*2980*/  LDSM.16.MT88.4 R88, [R100+0x800] ;  /* 0x000800006458783b */ /* 0x000eee0000004200 */
[C---:B----4-:R-:W-:Y:S08]  /*2990*/  HMMA.16816.F32.BF16 R12, R72.reuse, R68, R12 ;  /* 0x00000044480c723c */ /* 0x050ff0000004180c */
[----:B------:R-:W-:Y:S01]  /*29a0*/  HMMA.16816.F32.BF16 R8, R72, R70, R8 ;  /* 0x000000464808723c */ /* 0x000fe20000041808 */
[----:B------:R-:W4:Y:S04]  /*29b0*/  LDSM.16.MT88.4 R68, [R103+0x1000] ;  /* 0x001000006744783b */ /* 0x000f280000004200 */
[----:B------:R-:W-:Y:S03]  /*29c0*/  LDSM.16.MT88.4 R72, [R102+0x1000] ;  /* 0x001000006648783b */ /* 0x000fe60000004200 */
[C---:B-1----:R-:W-:Y:S08]  /*29d0*/  HMMA.16816.F32.BF16 R36, R84.reuse, R28, R36 ;  /* 0x0000001c5424723c */ /* 0x042ff00000041824 */
[C---:B------:R-:W-:Y:S01]  /*29e0*/  HMMA.16816.F32.BF16 R32, R84.reuse, R30, R32 ;  /* 0x0000001e5420723c */ /* 0x040fe20000041820 */
[----:B------:R-:W1:Y:S07]  /*29f0*/  LDSM.16.MT88.4 R28, [R101+0x1000] ;  /* 0x00100000651c783b */ /* 0x000e6e0000004200 */
[C---:B--2---:R-:W-:Y:S08]  /*2a00*/  HMMA.16816.F32.BF16 R20, R84.reuse, R16, R20 ;  /* 0x000000105414723c */ /* 0x044ff00000041814 */
[C---:B------:R-:W-:Y:S08]  /*2a10*/  HMMA.16816.F32.BF16 R80, R84.reuse, R18, R80 ;  /* 0x000000125450723c */ /* 0x040ff00000041850 */
[C---:B---3--:R-:W-:Y:S01]  /*2a20*/  HMMA.16816.F32.BF16 R16, R84.reuse, R88, R12 ;  /* 0x000000585410723c */ /* 0x048fe2000004180c */
[----:B------:R-:W2:Y:S07]  /*2a30*/  LDSM.16.MT88.4 R12, [R100+0x1000] ;  /* 0x00100000640c783b */ /* 0x000eae0000004200 */
[C---:B------:R-:W-:Y:S08]  /*2a40*/  HMMA.16816.F32.BF16 R60, R84.reuse, R76, R60 ;  /* 0x0000004c543c723c */ /* 0x040ff0000004183c */
[----:B------:R-:W-:Y:S01]  /*2a50*/  HMMA.16816.F32.BF16 R24, R84, R78, R24 ;  /* 0x0000004e5418723c */ /* 0x000fe20000041818 */
[----:B------:R-:W-:Y:S07]  /*2a60*/  LDSM.16.MT88.4 R76, [R101+0x1800] ;  /* 0x00180000654c783b */ /* 0x000fee0000004200 */
[C---:B----4-:R-:W-:Y:S08]  /*2a70*/  HMMA.16816.F32.BF16 R36, R96.reuse, R68, R36 ;  /* 0x000000446024723c */ /* 0x050ff00000041824 */
[C---:B-1----:R-:W-:Y:S08]  /*2a80*/  HMMA.16816.F32.BF16 R60, R96.reuse, R28, R60 ;  /* 0x0000001c603c723c */ /* 0x042ff0000004183c */
[C---:B------:R-:W-:Y:S01]  /*2a90*/  HMMA.16816.F32.BF16 R24, R96.reuse, R30, R24 ;  /* 0x0000001e6018723c */ /* 0x040fe20000041818 */
[----:B------:R-:W1:Y:S07]  /*2aa0*/  LDSM.16.MT88.4 R28, [R102+0x1800] ;  /* 0x00180000661c783b */ /* 0x000e6e0000004200 */
[----:B------:R-:W-:Y:S01]  /*2ab0*/  HMMA.16816.F32.BF16 R32, R96, R70, R32 ;  /* 0x000000466020723c */ /* 0x000fe20000041820 */
[----:B------:R-:W3:Y:S07]  /*2ac0*/  LDSM.16.MT88.4 R68, [R100+0x1800] ;  /* 0x001800006444783b */ /* 0x000eee0000004200 */
[----:B------:R-:W-:Y:S08]  /*2ad0*/  HMMA.16816.F32.BF16 R8, R84, R90, R8 ;  /* 0x0000005a5408723c */ /* 0x000ff00000041808 */
[C---:B------:R-:W-:Y:S08]  /*2ae0*/  HMMA.16816.F32.BF16 R20, R96.reuse, R72, R20 ;  /* 0x000000486014723c */ /* 0x040ff00000041814 */
[C---:B------:R-:W-:Y:S08]  /*2af0*/  HMMA.16816.F32.BF16 R80, R96.reuse, R74, R80 ;  /* 0x0000004a6050723c */ /* 0x040ff00000041850 */
[----:B--2---:R-:W-:Y:S01]  /*2b00*/  HMMA.16816.F32.BF16 R72, R96, R12, R16 ;  /* 0x0000000c6048723c */ /* 0x004fe20000041810 */
[----:B------:R-:W-:-:S05]  /*2b10*/  VIADD R13, R119, 0xffffffff ;  /* 0xffffffff770d7836 */ /* 0x000fca0000000000 */
[C---:B------:R-:W-:Y:S01]  /*2b20*/  ISETP.GE.AND P2, PT, R0.reuse, R13, PT ;  /* 0x0000000d0000720c */ /* 0x040fe20003f46270 */
[----:B------:R-:W-:Y:S01]  /*2b30*/  VIADD R0, R0, 0x1 ;  /* 0x0000000100007836 */ /* 0x000fe20000000000 */
[----:B------:R-:W-:Y:S08]  /*2b40*/  HMMA.16816.F32.BF16 R8, R96, R14, R8 ;  /* 0x0000000e6008723c */ /* 0x000ff00000041808 */
[----:B------:R-:W-:Y:S03]  /*2b50*/  HMMA.16816.F32.BF16 R36, R64, R56, R36 ;  /* 0x000000384024723c */ /* 0x000fe60000041824 */
[----:B------:R-:W-:-:S04]  /*2b60*/  @!P2 IMAD.U32 R56, R6, -0x80000000, RZ ;  /* 0x800000000638a824 */ /* 0x000fc800078e00ff */
[----:B------:R2:W4:Y:S01]  /*2b70*/  @!P2 SYNCS.PHASECHK.TRANS64.TRYWAIT P0, [R3+URZ], R56 ;  /* 0x000000380300a5a7 */ /* 0x00052200080011ff */
[----:B------:R-:W-:Y:S01]  /*2b80*/  HMMA.16816.F32.BF16 R32, R64, R58, R32 ;  /* 0x0000003a4020723c */ /* 0x000fe20000041820 */
[----:B------:R-:W-:-:S07]  /*2b90*/  @!P1 IMAD.MOV.U32 R58, RZ, RZ, 0x1 ;  /* 0x00000001ff3a9424 */ /* 0x000fce00078e00ff */
[----:B-1----:R-:W-:Y:S01]  /*2ba0*/  HMMA.16816.F32.BF16 R20, R64, R28, R20 ;  /* 0x0000001c4014723c */ /* 0x002fe20000041814 */
[----:B------:R2:W-:Y:S01]  /*2bb0*/  @!P1 SYNCS.ARRIVE.TRANS64.ART0 RZ, [R3+URZ+0x18], R58 ;  /* 0x0000183a03ff99a7 */ /* 0x0005e200085000ff */
[----:B------:R-:W-:-:S06]  /*2bc0*/  ISETP.NE.AND P1, PT, R113, RZ, PT ;  /* 0x000000ff7100720c */ /* 0x000fcc0003f25270 */
[C---:B------:R-:W-:Y:S08]  /*2bd0*/  HMMA.16816.F32.BF16 R16, R64.reuse, R30, R80 ;  /* 0x0000001e4010723c */ /* 0x040ff00000041850 */
[C---:B------:R-:W-:Y:S08]  /*2be0*/  HMMA.16816.F32.BF16 R28, R64.reuse, R76, R60 ;  /* 0x0000004c401c723c */ /* 0x040ff0000004183c */
[C---:B------:R-:W-:Y:S08]  /*2bf0*/  HMMA.16816.F32.BF16 R24, R64.reuse, R78, R24 ;  /* 0x0000004e4018723c */ /* 0x040ff00000041818 */
[C---:B---3--:R-:W-:Y:S08]  /*2c00*/  HMMA.16816.F32.BF16 R12, R64.reuse, R68, R72 ;  /* 0x00000044400c723c */ /* 0x048ff00000041848 */
[----:B------:R-:W-:Y:S01]  /*2c10*/  HMMA.16816.F32.BF16 R8, R64, R70, R8 ;  /* 0x000000464008723c */ /* 0x000fe20000041808 */
[----:B------:R-:W-:-:S04]  /*2c20*/  NOP ;  /* 0x0000000000007918 */ /* 0x000fc80000000000 */
[----:B--2-4-:R-:W-:-:S15]  /*2c30*/  @P1 BRA `(.L_x_38) ;  /* 0xffffffe4009c1947 */ /* 0x014fde000383ffff */
.L_x_17:
[----:B------:R-:W-:Y:S01]  /*2c40*/  SHF.R.U32.HI R5, RZ, 0x1, R4 ;  /* 0x00000001ff057819 */ /* 0x000fe20000011604 */
[----:B-1----:R-:W1:Y:S01]  /*2c50*/  S2R R47, SR_CTAID.Y ;  /* 0x00000000002f7919 */ /* 0x002e620000002600 */
[C---:B--2---:R-:W-:Y:S01]  /*2c60*/  SHF.L.U32 R0, R4.reuse, 0x5, RZ ;  /* 0x0000000504007819 */ /* 0x044fe200000006ff */
[----:B------:R-:W-:Y:S01]  /*2c70*/  BSSY.RECONVERGENT B0, `(.L_x_39) ;  /* 0x0000047000007945 */ /* 0x000fe20003800200 */
[----:B---3--:R-:W-:Y:S01]  /*2c80*/  F2FP.BF16.F32.PACK_AB R7, R35, R34 ;  /* 0x000000222307723e */ /* 0x008fe200000010ff */
[----:B------:R-:W-:Y:S01]  /*2c90*/  IMAD R5, R4, 0x40, R5 ;  /* 0x0000004004057824 */ /* 0x000fe200078e0205 */
[----:B------:R-:W-:Y:S01]  /*2ca0*/  LOP3.LUT R0, R0, 0x1e0, RZ, 0xc0, !PT ;  /* 0x000001e000007812 */ /* 0x000fe200078ec0ff */
[----:B------:R-:W-:Y:S01]  /*2cb0*/  IMAD.MOV.U32 R45, RZ, RZ, R37 ;  /* 0x000000ffff2d7224 */ /* 0x000fe200078e0025 */
[----:B------:R-:W-:Y:S01]  /*2cc0*/  F2FP.BF16.F32.PACK_AB R35, R27, R26 ;  /* 0x0000001a1b23723e */ /* 0x000fe200000010ff */
[----:B------:R-:W-:Y:S01]  /*2cd0*/  IMAD.MOV.U32 R6, RZ, RZ, R32 ;  /* 0x000000ffff067224 */ /* 0x000fe200078e0020 */
[----:B------:R-:W-:Y:S01]  /*2ce0*/  LOP3.LUT R41, R5, 0x3c8, RZ, 0xc0, !PT ;  /* 0x000003c805297812 */ /* 0x000fe200078ec0ff */
[----:B------:R-:W-:Y:S01]  /*2cf0*/  IMAD.MOV.U32 R32, RZ, RZ, R28 ;  /* 0x000000ffff207224 */ /* 0x000fe200078e001c */
[----:B------:R-:W-:Y:S01]  /*2d00*/  ISETP.GE.U32.AND P0, PT, R4, 0x10, PT ;  /* 0x000000100400780c */ /* 0x000fe20003f06070 */
[----:B------:R-:W-:Y:S01]  /*2d10*/  IMAD.MOV.U32 R34, RZ, RZ, R24 ;  /* 0x000000ffff227224 */ /* 0x000fe200078e0018 */
[----:B------:R-:W-:Y:S01]  /*2d20*/  F2FP.BF16.F32.PACK_AB R5, R39, R38 ;  /* 0x000000262705723e */ /* 0x000fe200000010ff */
[----:B------:R-:W-:Y:S01]  /*2d30*/  IMAD.IADD R0, R41, 0x1, -R0 ;  /* 0x0000000129007824 */ /* 0x000fe200078e0a00 */
[----:B------:R-:W-:Y:S01]  /*2d40*/  MOV R43, R33 ;  /* 0x00000021002b7202 */ /* 0x000fe20000000f00 */
[----:B------:R-:W-:Y:S01]  /*2d50*/  IMAD.MOV.U32 R41, RZ, RZ, R29 ;  /* 0x000000ffff297224 */ /* 0x000fe200078e001d */
[----:B------:R-:W-:Y:S01]  /*2d60*/  F2FP.BF16.F32.PACK_AB R33, R31, R30 ;  /* 0x0000001e1f21723e */ /* 0x000fe200000010ff */
[----:B------:R-:W-:Y:S01]  /*2d70*/  IMAD.MOV.U32 R38, RZ, RZ, R36 ;  /* 0x000000ffff267224 */ /* 0x000fe200078e0024 */
[----:B------:R-:W-:Y:S01]  /*2d80*/  IADD3 R0, PT, PT, R3, R0, R0 ;  /* 0x0000000003007210 */ /* 0x000fe20007ffe000 */
[----:B------:R-:W-:Y:S01]  /*2d90*/  IMAD.MOV.U32 R36, RZ, RZ, R20 ;  /* 0x000000ffff247224 */ /* 0x000fe200078e0014 */
[----:B------:R-:W-:Y:S01]  /*2da0*/  MOV R39, R25 ;  /* 0x0000001900277202 */ /* 0x000fe20000000f00 */
[----:B------:R-:W-:-:S02]  /*2db0*/  IMAD.MOV.U32 R37, RZ, RZ, R21 ;  /* 0x000000ffff257224 */ /* 0x000fc400078e0015 */
[C---:B------:R-:W-:Y:S02]  /*2dc0*/  VIADD R2, R0.reuse, 0x80 ;  /* 0x0000008000027836 */ /* 0x040fe40000000000 */
[----:B------:R-:W-:Y:S02]  /*2dd0*/  VIADD R0, R0, 0xa0 ;  /* 0x000000a000007836 */ /* 0x000fe40000000000 */
[----:B------:R-:W-:Y:S01]  /*2de0*/  IMAD.MOV.U32 R30, RZ, RZ, R16 ;  /* 0x000000ffff1e7224 */ /* 0x000fe200078e0010 */
[----:B------:R-:W-:Y:S01]  /*2df0*/  SHF.R.U32.HI R27, RZ, 0x3, R2 ;  /* 0x00000003ff1b7819 */ /* 0x000fe20000011602 */
[----:B------:R-:W-:Y:S01]  /*2e00*/  IMAD.MOV.U32 R31, RZ, RZ, R17 ;  /* 0x000000ffff1f7224 */ /* 0x000fe200078e0011 */
[----:B------:R-:W-:Y:S01]  /*2e10*/  SHF.R.U32.HI R29, RZ, 0x3, R0 ;  /* 0x00000003ff1d7819 */ /* 0x000fe20000011600 */
[----:B------:R-:W-:Y:S01]  /*2e20*/  IMAD.MOV.U32 R28, RZ, RZ, R12 ;  /* 0x000000ffff1c7224 */ /* 0x000fe200078e000c */
[----:B------:R-:W-:Y:S01]  /*2e30*/  LOP3.LUT R24, R2, 0x30, R27, 0x78, !PT ;  /* 0x0000003002187812 */ /* 0x000fe200078e781b */
[----:B------:R-:W-:Y:S01]  /*2e40*/  IMAD.MOV.U32 R20, RZ, RZ, R8 ;  /* 0x000000ffff147224 */ /* 0x000fe200078e0008 */
[----:B------:R-:W-:Y:S01]  /*2e50*/  LOP3.LUT R26, R0, 0x30, R29, 0x78, !PT ;  /* 0x00000030001a7812 */ /* 0x000fe200078e781d */
[----:B------:R-:W-:Y:S01]  /*2e60*/  IMAD.MOV.U32 R21, RZ, RZ, R9 ;  /* 0x000000ffff157224 */ /* 0x000fe200078e0009 */
[----:B------:R-:W2:Y:S01]  /*2e70*/  S2R R0, SR_CTAID.X ;  /* 0x0000000000007919 */ /* 0x000ea20000002500 */
[----:B------:R-:W-:Y:S01]  /*2e80*/  MOV R29, R13 ;  /* 0x0000000d001d7202 */ /* 0x000fe20000000f00 */
[----:B-1----:R-:W-:Y:S06]  /*2e90*/  @P0 BRA `(.L_x_40) ;  /* 0x0000000000900947 */ /* 0x002fec0003800000 */
[----:B--2---:R-:W-:Y:S01]  /*2ea0*/  IMAD R0, R0, 0x4, R47 ;  /* 0x0000000400007824 */ /* 0x004fe200078e022f */
[----:B------:R-:W1:Y:S01]  /*2eb0*/  LDCU.128 UR8, c[0x0][0x580] ;  /* 0x0000b000ff0877ac */ /* 0x000e620008000c00 */
[----:B------:R-:W-:Y:S01]  /*2ec0*/  IMAD.SHL.U32 R118, R118, 0x10, RZ ;  /* 0x0000001076767824 */ /* 0x000fe200078e00ff */
[----:B------:R-:W-:Y:S01]  /*2ed0*/  SHF.R.U32.HI R9, RZ, 0x2, R4 ;  /* 0x00000002ff097819 */ /* 0x000fe20000011604 */
[----:B------:R-:W-:Y:S01]  /*2ee0*/  IMAD.SHL.U32 R0, R0, 0x4, RZ ;  /* 0x0000000400007824 */ /* 0x000fe200078e00ff */
[----:B------:R-:W-:-:S04]  /*2ef0*/  FSETP.NE.AND P0, PT, R115, RZ, PT ;  /* 0x000000ff7300720b */ /* 0x000fc80003f05000 */
[----:B------:R-:W-:Y:S02]  /*2f00*/  IADD3 R4, P1, P2, R118, R0, R9 ;  /* 0x0000000076047210 */ /* 0x000fe40007a3e009 */
[----:B------:R-:W-:Y:S02]  /*2f10*/  SHF.R.S32.HI R9, RZ, 0x1f, R118 ;  /* 0x0000001fff097819 */ /* 0x000fe40000011476 */
[----:B------:R-:W-:Y:S01]  /*2f20*/  SHF.R.S32.HI R2, RZ, 0x1f, R0 ;  /* 0x0000001fff027819 */ /* 0x000fe20000011400 */
[----:B------:R-:W-:Y:S01]  /*2f30*/  IMAD.SHL.U32 R12, R4, 0x4, RZ ;  /* 0x00000004040c7824 */ /* 0x000fe200078e00ff */
[----:B------:R-:W-:Y:S02]  /*2f40*/  MOV R0, 0x3f800000 ;  /* 0x3f80000000007802 */ /* 0x000fe40000000f00 */
[----:B------:R-:W-:-:S04]  /*2f50*/  IADD3.X R9, PT, PT, R9, R2, RZ, P1, P2 ;  /* 0x0000000209097210 */ /* 0x000fc80000fe44ff */
[----:B------:R-:W2:Y:S01]  /*2f60*/  @P0 MUFU.RCP R0, R115 ;  /* 0x0000007300000308 */ /* 0x000ea20000001000 */
[----:B------:R-:W-:Y:S02]  /*2f70*/  SHF.L.U64.HI R2, R4, 0x2, R9 ;  /* 0x0000000204027819 */ /* 0x000fe40000010209 */
[C---:B-1----:R-:W-:Y:S02]  /*2f80*/  IADD3 R8, P0, PT, R12.reuse, UR10, RZ ;  /* 0x0000000a0c087c10 */ /* 0x042fe4000ff1e0ff */
[----:B------:R-:W-:Y:S02]  /*2f90*/  IADD3 R12, P1, PT, R12, UR8, RZ ;  /* 0x000000080c0c7c10 */ /* 0x000fe4000ff3e0ff */
[C---:B------:R-:W-:Y:S02]  /*2fa0*/  IADD3.X R9, PT, PT, R2.reuse, UR11, RZ, P0, !PT ;  /* 0x0000000b02097c10 */ /* 0x040fe400087fe4ff */
[----:B------:R-:W-:-:S03]  /*2fb0*/  IADD3.X R13, PT, PT, R2, UR9, RZ, P1, !PT ;  /* 0x00000009020d7c10 */ /* 0x000fc60008ffe4ff */
[----:B------:R1:W-:Y:S04]  /*2fc0*/  STG.E desc[UR6][R8.64], R114 ;  /* 0x0000007208007986 */ /* 0x0003e8000c101906 */
[----:B------:R1:W-:Y:S01]  /*2fd0*/  STG.E desc[UR6][R12.64], R115 ;  /* 0x000000730c007986 */ /* 0x0003e2000c101906 */
[C---:B--2---:R-:W-:Y:S01]  /*2fe0*/  FMUL R38, R0.reuse, R38 ;  /* 0x0000002600267220 */ /* 0x044fe20000400000 */
[C---:B------:R-:W-:Y:S01]  /*2ff0*/  FMUL R45, R0.reuse, R45 ;  /* 0x0000002d002d7220 */ /* 0x040fe20000400000 */
        /* <DEDUP_REMOVED lines=13> */
[----:B-1----:R-:W-:-:S07]  /*30d0*/  FMUL R21, R0, R21 ;  /* 0x0000001500157220 */ /* 0x002fce0000400000 */
.L_x_40:
[----:B------:R-:W-:Y:S05]  /*30e0*/  BSYNC.RECONVERGENT B0 ;  /* 0x0000000000007941 */ /* 0x000fea0003800200 */
.L_x_39:
[----:B------:R1:W-:Y:S06]  /*30f0*/  MEMBAR.ALL.CTA ;  /* 0x0000000000007992 */ /* 0x0003ec0000008000 */
[----:B-1----:R-:W1:Y:S01]  /*3100*/  FENCE.VIEW.ASYNC.S ;  /* 0x00000000000073c6 */ /* 0x002e620000000000 */
[----:B------:R-:W-:Y:S01]  /*3110*/  IMAD.MOV.U32 R25, RZ, RZ, RZ ;  /* 0x000000ffff197224 */ /* 0x000fe200078e00ff */
[----:B------:R-:W-:Y:S01]  /*3120*/  F2FP.BF16.F32.PACK_AB R6, R43, R6 ;  /* 0x000000062b06723e */ /* 0x000fe200000010ff */
[----:B------:R-:W-:Y:S01]  /*3130*/  IMAD.MOV.U32 R27, RZ, RZ, RZ ;  /* 0x000000ffff1b7224 */ /* 0x000fe200078e00ff */
[----:B------:R-:W-:Y:S01]  /*3140*/  F2FP.BF16.F32.PACK_AB R4, R45, R38 ;  /* 0x000000262d04723e */ /* 0x000fe200000010ff */
[----:B------:R-:W-:Y:S01]  /*3150*/  BSSY.RECONVERGENT B0, `(.L_x_41) ;  /* 0x000001e000007945 */ /* 0x000fe20003800200 */
[----:B--2---:R-:W-:-:S02]  /*3160*/  MOV R0, R24 ;  /* 0x0000001800007202 */ /* 0x004fc40000000f00 */
[----:B------:R-:W-:Y:S02]  /*3170*/  MOV R2, R26 ;  /* 0x0000001a00027202 */ /* 0x000fe40000000f00 */
[----:B------:R-:W-:Y:S02]  /*3180*/  F2FP.BF16.F32.PACK_AB R34, R39, R34 ;  /* 0x000000222722723e */ /* 0x000fe400000010ff */
[----:B------:R-:W-:Y:S01]  /*3190*/  F2FP.BF16.F32.PACK_AB R32, R41, R32 ;  /* 0x000000202920723e */ /* 0x000fe200000010ff */
[----:B-1----:R-:W-:Y:S01]  /*31a0*/  BAR.SYNC.DEFER_BLOCKING 0x0 ;  /* 0x0000000000007b1d */ /* 0x002fe20000010000 */
[----:B------:R-:W-:-:S05]  /*31b0*/  ISETP.NE.AND P2, PT, R120, RZ, PT ;  /* 0x000000ff7800720c */ /* 0x000fca0003f45270 */
[----:B------:R1:W-:Y:S04]  /*31c0*/  STSM.16.M88.4 [R0], R4 ;  /* 0x0000000400007844 */ /* 0x0003e80000000200 */
[----:B------:R1:W-:Y:S01]  /*31d0*/  STSM.16.M88.4 [R2], R32 ;  /* 0x0000002002007844 */ /* 0x0003e20000000200 */
[----:B------:R2:W-:Y:S06]  /*31e0*/  MEMBAR.ALL.CTA ;  /* 0x0000000000007992 */ /* 0x0005ec0000008000 */
[----:B--2---:R-:W2:Y:S02]  /*31f0*/  FENCE.VIEW.ASYNC.S ;  /* 0x00000000000073c6 */ /* 0x004ea40000000000 */
[----:B--2---:R-:W-:Y:S06]  /*3200*/  BAR.SYNC.DEFER_BLOCKING 0x0 ;  /* 0x0000000000007b1d */ /* 0x004fec0000010000 */
[----:B------:R-:W-:Y:S05]  /*3210*/  @P2 BRA `(.L_x_42) ;  /* 0x0000000000442947 */ /* 0x000fea0003800000 */
[----:B------:R-:W2:Y:S01]  /*3220*/  LDCU.64 UR8, c[0x0][0x348] ;  /* 0x00006900ff0877ac */ /* 0x000ea20008000a00 */
[----:B------:R-:W-:Y:S01]  /*3230*/  R2UR UR20, R47 ;  /* 0x000000002f1472ca */ /* 0x000fe200000e0000 */
[----:B-1----:R-:W-:Y:S01]  /*3240*/  VIADD R0, R3, 0x80 ;  /* 0x0000008003007836 */ /* 0x002fe20000000000 */
[----:B------:R-:W-:Y:S01]  /*3250*/  PLOP3.LUT P1, PT, PT, PT, PT, 0x80, 0x8 ;  /* 0x000000000008781c */ /* 0x000fe20003f2f070 */
[----:B------:R-:W-:Y:S01]  /*3260*/  UMOV UR17, URZ ;  /* 0x000000ff00117c82 */ /* 0x000fe20008000000 */
[----:B------:R-:W-:Y:S01]  /*3270*/  UMOV UR18, URZ ;  /* 0x000000ff00127c82 */ /* 0x000fe20008000000 */
[----:B--2---:R-:W-:-:S04]  /*3280*/  UIADD3 UR8, UP0, UPT, UR8, 0x180, URZ ;  /* 0x0000018008087890 */ /* 0x004fc8000ff1e0ff */
[----:B------:R-:W-:-:S12]  /*3290*/  UIADD3.X UR9, UPT, UPT, URZ, UR9, URZ, UP0, !UPT ;  /* 0x00000009ff097290 */ /* 0x000fd800087fe4ff */
.L_x_43:
[----:B------:R-:W-:Y:S02]  /*32a0*/  PLOP3.LUT P0, PT, P0, P1, PT, 0xf2, 0x2f ;  /* 0x00000000002f781c */ /* 0x000fe40000703e72 */
[----:B------:R-:W-:Y:S01]  /*32b0*/  @P1 R2UR P0, UR16, R0 ;  /* 0x00000000001012ca */ /* 0x000fe20000000000 */
[----:B------:R-:W-:-:S07]  /*32c0*/  UMOV UR19, UR12 ;  /* 0x0000000c00137c82 */ /* 0x000fce0008000000 */
[----:B------:R-:W-:Y:S02]  /*32d0*/  @P1 PLOP3.LUT P1, PT, P0, PT, PT, 0x80, 0x8 ;  /* 0x000000000008181c */ /* 0x000fe4000072f070 */
[----:B------:R-:W-:-:S03]  /*32e0*/  PLOP3.LUT P0, PT, PT, PT, PT, 0x80, 0x8 ;  /* 0x000000000008781c */ /* 0x000fc60003f0f070 */
[----:B------:R1:W-:Y:S08]  /*32f0*/  UTMASTG.4D [UR16], [UR8], desc[URZ] ;  /* 0x0000ff10080073b5 */ /* 0x0003f00008019000 */
[----:B-1----:R-:W-:Y:S05]  /*3300*/  @P1 BRA.U.ANY `(.L_x_43) ;  /* 0xfffffffd00e41947 */ /* 0x002fea000393ffff */
[----:B------:R0:W-:Y:S01]  /*3310*/  UTMACMDFLUSH ;  /* 0x00000000000079b7 */ /* 0x0001e20000000000 */
[----:B------:R-:W-:-:S04]  /*3320*/  DEPBAR.LE SB0, 0x2 ;  /* 0x000080800000791a */ /* 0x000fc80000000000 */
.L_x_42:
[----:B------:R-:W-:Y:S05]  /*3330*/  BSYNC.RECONVERGENT B0 ;  /* 0x0000000000007941 */ /* 0x000fea0003800200 */
.L_x_41:
[----:B------:R-:W-:Y:S01]  /*3340*/  BAR.SYNC.DEFER_BLOCKING 0x0 ;  /* 0x0000000000007b1d */ /* 0x000fe20000010000 */
[----:B------:R-:W-:Y:S02]  /*3350*/  IADD3 R24, P0, PT, R24, 0x400, RZ ;  /* 0x0000040018187810 */ /* 0x000fe40007f1e0ff */
[----:B------:R-:W-:Y:S02]  /*3360*/  IADD3 R26, P1, PT, R26, 0x400, RZ ;  /* 0x000004001a1a7810 */ /* 0x000fe40007f3e0ff */
[----:B------:R-:W-:Y:S01]  /*3370*/  F2FP.BF16.F32.PACK_AB R19, R19, R18 ;  /* 0x000000121313723e */ /* 0x000fe200000010ff */
[----:B------:R-:W-:Y:S01]  /*3380*/  IMAD.X R25, RZ, RZ, RZ, P0 ;  /* 0x000000ffff197224 */ /* 0x000fe200000e06ff */
[----:B------:R-:W-:Y:S01]  /*3390*/  IADD3.X R27, PT, PT, RZ, RZ, RZ, P1, !PT ;  /* 0x000000ffff1b7210 */ /* 0x000fe20000ffe4ff */
[----:B------:R-:W-:Y:S01]  /*33a0*/  BSSY.RECONVERGENT B0, `(.L_x_44) ;  /* 0x0000021000007945 */ /* 0x000fe20003800200 */
[----:B------:R-:W-:Y:S02]  /*33b0*/  F2FP.BF16.F32.PACK_AB R17, R23, R22 ;  /* 0x000000161711723e */ /* 0x000fe400000010ff */
[----:B------:R-:W-:-:S02]  /*33c0*/  F2FP.BF16.F32.PACK_AB R11, R11, R10 ;  /* 0x0000000a0b0b723e */ /* 0x000fc400000010ff */
[----:B------:R-:W-:Y:S02]  /*33d0*/  MOV R24, R24 ;  /* 0x0000001800187202 */ /* 0x000fe40000000f00 */
[----:B------:R-:W-:Y:S02]  /*33e0*/  F2FP.BF16.F32.PACK_AB R16, R37, R36 ;  /* 0x000000242510723e */ /* 0x000fe400000010ff */
[----:B------:R-:W-:Y:S02]  /*33f0*/  F2FP.BF16.F32.PACK_AB R18, R31, R30 ;  /* 0x0000001e1f12723e */ /* 0x000fe400000010ff */
[----:B------:R-:W-:Y:S02]  /*3400*/  F2FP.BF16.F32.PACK_AB R9, R15, R14 ;  /* 0x0000000e0f09723e */ /* 0x000fe400000010ff */
[----:B------:R-:W-:Y:S02]  /*3410*/  MOV R26, R26 ;  /* 0x0000001a001a7202 */ /* 0x000fe40000000f00 */
[----:B------:R-:W-:Y:S01]  /*3420*/  F2FP.BF16.F32.PACK_AB R8, R29, R28 ;  /* 0x0000001c1d08723e */ /* 0x000fe200000010ff */
[----:B------:R2:W-:Y:S01]  /*3430*/  STSM.16.M88.4 [R24], R16 ;  /* 0x0000001018007844 */ /* 0x0005e20000000200 */
[----:B------:R-:W-:-:S05]  /*3440*/  F2FP.BF16.F32.PACK_AB R10, R21, R20 ;  /* 0x00000014150a723e */ /* 0x000fca00000010ff */
[----:B------:R2:W-:Y:S01]  /*3450*/  STSM.16.M88.4 [R26], R8 ;  /* 0x000000081a007844 */ /* 0x0005e20000000200 */
[----:B------:R3:W-:Y:S06]  /*3460*/  MEMBAR.ALL.CTA ;  /* 0x0000000000007992 */ /* 0x0007ec0000008000 */
[----:B---3--:R-:W3:Y:S02]  /*3470*/  FENCE.VIEW.ASYNC.S ;  /* 0x00000000000073c6 */ /* 0x008ee40000000000 */
[----:B---3--:R-:W-:Y:S06]  /*3480*/  BAR.SYNC.DEFER_BLOCKING 0x0 ;  /* 0x0000000000007b1d */ /* 0x008fec0000010000 */
[----:B------:R-:W-:Y:S05]  /*3490*/  @P2 BRA `(.L_x_45) ;  /* 0x0000000000442947 */ /* 0x000fea0003800000 */
[----:B------:R-:W3:Y:S01]  /*34a0*/  LDCU.64 UR8, c[0x0][0x348] ;  /* 0x00006900ff0877ac */ /* 0x000ee20008000a00 */
[----:B------:R-:W-:Y:S01]  /*34b0*/  R2UR UR20, R47 ;  /* 0x000000002f1472ca */ /* 0x000fe200000e0000 */
[----:B------:R-:W-:Y:S01]  /*34c0*/  VIADD R3, R3, 0x480 ;  /* 0x0000048003037836 */ /* 0x000fe20000000000 */
[----:B------:R-:W-:Y:S01]  /*34d0*/  PLOP3.LUT P1, PT, PT, PT, PT, 0x80, 0x8 ;  /* 0x000000000008781c */ /* 0x000fe20003f2f070 */
[----:B------:R-:W-:Y:S01]  /*34e0*/  UMOV UR17, 0x20 ;  /* 0x0000002000117882 */ /* 0x000fe20000000000 */
[----:B------:R-:W-:Y:S01]  /*34f0*/  UMOV UR18, URZ ;  /* 0x000000ff00127c82 */ /* 0x000fe20008000000 */
[----:B---3--:R-:W-:-:S04]  /*3500*/  UIADD3 UR8, UP0, UPT, UR8, 0x180, URZ ;  /* 0x0000018008087890 */ /* 0x008fc8000ff1e0ff */
[----:B------:R-:W-:-:S12]  /*3510*/  UIADD3.X UR9, UPT, UPT, URZ, UR9, URZ, UP0, !UPT ;  /* 0x00000009ff097290 */ /* 0x000fd800087fe4ff */
.L_x_46:
[----:B------:R-:W-:Y:S02]  /*3520*/  PLOP3.LUT P0, PT, P0, P1, PT, 0xf2, 0x2f ;  /* 0x00000000002f781c */ /* 0x000fe40000703e72 */
[----:B------:R-:W-:Y:S01]  /*3530*/  @P1 R2UR P0, UR16, R3 ;  /* 0x00000000031012ca */ /* 0x000fe20000000000 */
[----:B------:R-:W-:-:S07]  /*3540*/  UMOV UR19, UR12 ;  /* 0x0000000c00137c82 */ /* 0x000fce0008000000 */
[----:B------:R-:W-:Y:S02]  /*3550*/  @P1 PLOP3.LUT P1, PT, P0, PT, PT, 0x80, 0x8 ;  /* 0x000000000008181c */ /* 0x000fe4000072f070 */
[----:B------:R-:W-:-:S03]  /*3560*/  PLOP3.LUT P0, PT, PT, PT, PT, 0x80, 0x8 ;  /* 0x000000000008781c */ /* 0x000fc60003f0f070 */
[----:B------:R3:W-:Y:S08]  /*3570*/  UTMASTG.4D [UR16], [UR8], desc[URZ] ;  /* 0x0000ff10080073b5 */ /* 0x0007f00008019000 */
[----:B---3--:R-:W-:Y:S05]  /*3580*/  @P1 BRA.U.ANY `(.L_x_46) ;  /* 0xfffffffd00e41947 */ /* 0x008fea000393ffff */
[----:B------:R0:W-:Y:S01]  /*3590*/  UTMACMDFLUSH ;  /* 0x00000000000079b7 */ /* 0x0001e20000000000 */
[----:B------:R-:W-:-:S04]  /*35a0*/  DEPBAR.LE SB0, 0x2 ;  /* 0x000080800000791a */ /* 0x000fc80000000000 */
.L_x_45:
[----:B------:R-:W-:Y:S05]  /*35b0*/  BSYNC.RECONVERGENT B0 ;  /* 0x0000000000007941 */ /* 0x000fea0003800200 */
.L_x_44:
[----:B------:R-:W-:Y:S06]  /*35c0*/  BAR.SYNC.DEFER_BLOCKING 0x0 ;  /* 0x0000000000007b1d */ /* 0x000fec0000010000 */
[----:B------:R-:W-:Y:S05]  /*35d0*/  EXIT ;  /* 0x000000000000794d */ /* 0x000fea0003800000 */
.L_x_4:
[----:B------:R-:W-:Y:S02]  /*35e0*/  IMAD.MOV.U32 R2, RZ, RZ, -0x80000000 ;  /* 0x80000000ff027424 */ /* 0x000fe400078e00ff */
[----:B--2---:R-:W-:-:S04]  /*35f0*/  IMAD.MOV.U32 R3, RZ, RZ, -0x80000000 ;  /* 0x80000000ff037424 */ /* 0x004fc800078e00ff */
[----:B------:R2:W3:Y:S03]  /*3600*/  SYNCS.PHASECHK.TRANS64.TRYWAIT P0, [R7+URZ+0x28], R3 ;  /* 0x00002803070075a7 */ /* 0x0004e600080011ff */
[----:B---3--:R-:W-:Y:S05]  /*3610*/  @!P0 NANOSLEEP.SYNCS 0x989680 ;  /* 0x009896800000895d */ /* 0x008fea0003900000 */
[----:B------:R-:W3:Y:S02]  /*3620*/  @!P0 SYNCS.PHASECHK.TRANS64 P0, [R7+URZ+0x28], R3 ;  /* 0x00002803070085a7 */ /* 0x000ee400080010ff */
[----:B---3--:R-:W-:Y:S05]  /*3630*/  @!P0 BRA `(.L_x_4) ;  /* 0xfffffffc00e88947 */ /* 0x008fea000383ffff */
[----:B------:R-:W-:Y:S05]  /*3640*/  BRA `(.L_x_47) ;  /* 0xffffffcc00f87947 */ /* 0x000fea000383ffff */
.L_x_13:
[----:B---3--:R-:W-:Y:S02]  /*3650*/  IMAD.MOV.U32 R2, RZ, RZ, -0x80000000 ;  /* 0x80000000ff027424 */ /* 0x008fe400078e00ff */
[----:B--2---:R-:W-:-:S04]  /*3660*/  IMAD.MOV.U32 R3, RZ, RZ, -0x80000000 ;  /* 0x80000000ff037424 */ /* 0x004fc800078e00ff */
[----:B------:R2:W3:Y:S03]  /*3670*/  SYNCS.PHASECHK.TRANS64.TRYWAIT P0, [R7+URZ+0x8], R3 ;  /* 0x00000803070075a7 */ /* 0x0004e600080011ff */
[----:B---3--:R-:W-:Y:S05]  /*3680*/  @!P0 NANOSLEEP.SYNCS 0x989680 ;  /* 0x009896800000895d */ /* 0x008fea0003900000 */
[----:B------:R-:W3:Y:S02]  /*3690*/  @!P0 SYNCS.PHASECHK.TRANS64 P0, [R7+URZ+0x8], R3 ;  /* 0x00000803070085a7 */ /* 0x000ee400080010ff */
[----:B---3--:R-:W-:Y:S05]  /*36a0*/  @!P0 BRA `(.L_x_13) ;  /* 0xfffffffc00e88947 */ /* 0x008fea000383ffff */
[----:B------:R-:W-:Y:S05]  /*36b0*/  BRA `(.L_x_48) ;  /* 0xffffffd400bc7947 */ /* 0x000fea000383ffff */
.L_x_16:
[----:B-1----:R1:W2:Y:S02]  /*36c0*/  SYNCS.PHASECHK.TRANS64.TRYWAIT P2, [R3+URZ+0x20], RZ ;  /* 0x000020ff030075a7 */ /* 0x0022a400080411ff */
[----:B--2---:R-:W-:Y:S05]  /*36d0*/  @!P2 NANOSLEEP.SYNCS 0x989680 ;  /* 0x009896800000a95d */ /* 0x004fea0003900000 */
[----:B------:R-:W2:Y:S02]  /*36e0*/  @!P2 SYNCS.PHASECHK.TRANS64 P2, [R3+URZ+0x20], RZ ;  /* 0x000020ff0300a5a7 */ /* 0x000ea400080410ff */
[----:B--2---:R-:W-:Y:S05]  /*36f0*/  @!P2 BRA `(.L_x_16) ;  /* 0xfffffffc00f0a947 */ /* 0x004fea000383ffff */
[----:B------:R-:W-:Y:S05]  /*3700*/  BRA `(.L_x_15) ;  /* 0xffffffd8005c7947 */ /* 0x000fea000383ffff */
.L_x_20:
[----:B------:R-:W-:-:S07]  /*3710*/  MOV R57, R56 ;  /* 0x0000003800397202 */ /* 0x000fce0000000f00 */
.L_x_49:
[----:B-1----:R1:W2:Y:S02]  /*3720*/  SYNCS.PHASECHK.TRANS64.TRYWAIT P0, [R3+URZ], R57 ;  /* 0x00000039030075a7 */ /* 0x0022a400080011ff */
[----:B--2---:R-:W-:Y:S05]  /*3730*/  @!P0 NANOSLEEP.SYNCS 0x989680 ;  /* 0x009896800000895d */ /* 0x004fea0003900000 */
[----:B------:R-:W2:Y:S02]  /*3740*/  @!P0 SYNCS.PHASECHK.TRANS64 P0, [R3+URZ], R57 ;  /* 0x00000039030085a7 */ /* 0x000ea400080010ff */
[----:B--2---:R-:W-:Y:S05]  /*3750*/  @!P0 BRA `(.L_x_49) ;  /* 0xfffffffc00f08947 */ /* 0x004fea000383ffff */
[----:B------:R-:W-:Y:S05]  /*3760*/  BRA `(.L_x_19) ;  /* 0xffffffd800f87947 */ /* 0x000fea000383ffff */
.L_x_24:
[----:B------:R-:W-:-:S07]  /*3770*/  IMAD.MOV.U32 R57, RZ, RZ, R56 ;  /* 0x000000ffff397224 */ /* 0x000fce00078e0038 */
.L_x_50:
[----:B-1----:R1:W2:Y:S02]  /*3780*/  SYNCS.PHASECHK.TRANS64.TRYWAIT P0, [R61+URZ+0x18], R57 ;  /* 0x000018393d0075a7 */ /* 0x0022a400080011ff */
[----:B--2---:R-:W-:Y:S05]  /*3790*/  @!P0 NANOSLEEP.SYNCS 0x989680 ;  /* 0x009896800000895d */ /* 0x004fea0003900000 */
[----:B------:R-:W2:Y:S02]  /*37a0*/  @!P0 SYNCS.PHASECHK.TRANS64 P0, [R61+URZ+0x18], R57 ;  /* 0x000018393d0085a7 */ /* 0x000ea400080010ff */
[----:B--2---:R-:W-:Y:S05]  /*37b0*/  @!P0 BRA `(.L_x_50) ;  /* 0xfffffffc00f08947 */ /* 0x004fea000383ffff */
[----:B------:R-:W-:Y:S05]  /*37c0*/  BRA `(.L_x_51) ;  /* 0xffffffdc00087947 */ /* 0x000fea000383ffff */
.L_x_29:
[----:B------:R-:W-:-:S07]  /*37d0*/  IMAD.MOV.U32 R61, RZ, RZ, R60 ;  /* 0x000000ffff3d7224 */ /* 0x000fce00078e003c */
.L_x_52:
[----:B-1----:R1:W2:Y:S02]  /*37e0*/  SYNCS.PHASECHK.TRANS64.TRYWAIT P0, [R3+URZ+0x8], R61 ;  /* 0x0000083d030075a7 */ /* 0x0022a400080011ff */
[----:B--2---:R-:W-:Y:S05]  /*37f0*/  @!P0 NANOSLEEP.SYNCS 0x989680 ;  /* 0x009896800000895d */ /* 0x004fea0003900000 */
[----:B------:R-:W2:Y:S02]  /*3800*/  @!P0 SYNCS.PHASECHK.TRANS64 P0, [R3+URZ+0x8], R61 ;  /* 0x0000083d030085a7 */ /* 0x000ea400080010ff */
[----:B--2---:R-:W-:Y:S05]  /*3810*/  @!P0 BRA `(.L_x_52) ;  /* 0xfffffffc00f08947 */ /* 0x004fea000383ffff */
[----:B------:R-:W-:Y:S05]  /*3820*/  BRA `(.L_x_53) ;  /* 0xffffffe000c87947 */ /* 0x000fea000383ffff */
.L_x_33:
[----:B------:R-:W-:Y:S01]  /*3830*/  BSSY B1, `(.L_x_54) ;  /* 0x0000008000017945 */ /* 0x000fe20003800000 */
[----:B------:R-:W-:Y:S01]  /*3840*/  IMAD.MOV.U32 R62, RZ, RZ, R56 ;  /* 0x000000ffff3e7224 */ /* 0x000fe200078e0038 */
[----:B------:R-:W-:Y:S01]  /*3850*/  MOV R70, 0xf ;  /* 0x0000000f00467802 */ /* 0x000fe20000000f00 */
[----:B------:R-:W-:Y:S02]  /*3860*/  IMAD.MOV.U32 R103, RZ, RZ, 0x2 ;  /* 0x00000002ff677424 */ /* 0x000fe400078e00ff */
[----:B------:R-:W-:-:S07]  /*3870*/  IMAD.MOV.U32 R105, RZ, RZ, 0x1f ;  /* 0x0000001fff697424 */ /* 0x000fce00078e00ff */
[----:B------:R-:W-:Y:S05]  /*3880*/  WARPSYNC.COLLECTIVE R70, `(.L_x_55) ;  /* 0x0000000046087348 */ /* 0x000fea0003c00000 */
[----:B------:R1:W2:Y:S02]  /*3890*/  SHFL.BFLY P2, R68, R62, R103, R105 ;  /* 0x0c0000673e447389 */ /* 0x0002a40000040069 */
[----:B-12---:R-:W-:Y:S05]  /*38a0*/  ENDCOLLECTIVE ;  /* 0x000000000000791b */ /* 0x006fea0003800000 */
.L_x_55:
[----:B------:R-:W-:Y:S05]  /*38b0*/  BSYNC B1 ;  /* 0x0000000000017941 */ /* 0x000fea0003800000 */
.L_x_54:
[----:B------:R-:W-:Y:S02]  /*38c0*/  IMAD.MOV.U32 R61, RZ, RZ, R68 ;  /* 0x000000ffff3d7224 */ /* 0x000fe400078e0044 */
[----:B------:R-:W-:Y:S02]  /*38d0*/  IMAD.MOV.U32 R103, RZ, RZ, 0x1 ;  /* 0x00000001ff677424 */ /* 0x000fe400078e00ff */
[----:B------:R-:W-:Y:S01]  /*38e0*/  IMAD.MOV.U32 R105, RZ, RZ, 0x1f ;  /* 0x0000001fff697424 */ /* 0x000fe200078e00ff */
[----:B------:R-:W-:Y:S01]  /*38f0*/  FMNMX R62, R56, R61, !PT ;  /* 0x0000003d383e7209 */ /* 0x000fe20007800000 */
[----:B------:R-:W-:-:S07]  /*3900*/  IMAD.MOV.U32 R70, RZ, RZ, 0xf ;  /* 0x0000000fff467424 */ /* 0x000fce00078e00ff */
[----:B------:R-:W-:Y:S05]  /*3910*/  WARPSYNC.COLLECTIVE R70, `(.L_x_56) ;  /* 0x0000000046087348 */ /* 0x000fea0003c00000 */
[----:B------:R1:W2:Y:S02]  /*3920*/  SHFL.BFLY P2, R68, R62, R103, R105 ;  /* 0x0c0000673e447389 */ /* 0x0002a40000040069 */
[----:B-12---:R-:W-:Y:S05]  /*3930*/  ENDCOLLECTIVE ;  /* 0x000000000000791b */ /* 0x006fea0003800000 */
.L_x_56:
[----:B------:R-:W-:Y:S01]  /*3940*/  MOV R103, 0x2 ;  /* 0x0000000200677802 */ /* 0x000fe20000000f00 */
[----:B------:R-:W-:-:S05]  /*3950*/  IMAD.MOV.U32 R61, RZ, RZ, R68 ;  /* 0x000000ffff3d7224 */ /* 0x000fca00078e0044 */
[----:B------:R-:W-:-:S04]  /*3960*/  FMNMX R60, R62, R61, !PT ;  /* 0x0000003d3e3c7209 */ /* 0x000fc80007800000 */
        /* <DEDUP_REMOVED lines=54> */
[----:B------:R-:W-:-:S03]  /*3cd0*/  FADD R62, R96, R69 ;  /* 0x00000045603e7221 */ /* 0x000fc60000000000 */
        /* <DEDUP_REMOVED lines=10> */
[----:B--2---:R-:W-:-:S07]  /*3d80*/  FADD R62, R109, R62 ;  /* 0x0000003e6d3e7221 */ /* 0x004fce0000000000 */
[----:B------:R-:W-:Y:S05]  /*3d90*/  WARPSYNC.COLLECTIVE R70, `(.L_x_57) ;  /* 0x0000000046087348 */ /* 0x000fea0003c00000 */
[----:B------:R1:W2:Y:S02]  /*3da0*/  SHFL.BFLY P2, R68, R62, R103, R105 ;  /* 0x0c0000673e447389 */ /* 0x0002a40000040069 */
[----:B-12---:R-:W-:Y:S05]  /*3db0*/  ENDCOLLECTIVE ;  /* 0x000000000000791b */ /* 0x006fea0003800000 */
.L_x_57:
[----:B------:R-:W-:Y:S02]  /*3dc0*/  IMAD.MOV.U32 R103, RZ, RZ, 0x1 ;  /* 0x00000001ff677424 */ /* 0x000fe400078e00ff */
[----:B------:R-:W-:-:S04]  /*3dd0*/  IMAD.MOV.U32 R63, RZ, RZ, R68 ;  /* 0x000000ffff3f7224 */ /* 0x000fc800078e0044 */
[----:B------:R-:W-:-:S04]  /*3de0*/  FADD R63, R62, R63 ;  /* 0x0000003f3e3f7221 */ /* 0x000fc80000000000 */
[----:B------:R-:W-:-:S07]  /*3df0*/  IMAD.MOV.U32 R62, RZ, RZ, R63 ;  /* 0x000000ffff3e7224 */ /* 0x000fce00078e003f */
[----:B------:R-:W-:Y:S05]  /*3e00*/  WARPSYNC.COLLECTIVE R70, `(.L_x_58) ;  /* 0x0000000046087348 */ /* 0x000fea0003c00000 */
[----:B------:R1:W2:Y:S02]  /*3e10*/  SHFL.BFLY P2, R68, R62, R103, R105 ;  /* 0x0c0000673e447389 */ /* 0x0002a40000040069 */
[----:B-12---:R-:W-:Y:S05]  /*3e20*/  ENDCOLLECTIVE ;  /* 0x000000000000791b */ /* 0x006fea0003800000 */
.L_x_58:
[----:B------:R-:W-:Y:S05]  /*3e30*/  BRA `(.L_x_59) ;  /* 0xffffffe400887947 */ /* 0x000fea000383ffff */
.L_x_37:
[----:B------:R-:W-:-:S07]  /*3e40*/  IMAD.MOV.U32 R61, RZ, RZ, R60 ;  /* 0x000000ffff3d7224 */ /* 0x000fce00078e003c */
.L_x_60:
[----:B--2---:R2:W3:Y:S02]  /*3e50*/  SYNCS.PHASECHK.TRANS64.TRYWAIT P0, [R3+URZ+0x10], R61 ;  /* 0x0000103d030075a7 */ /* 0x0044e400080011ff */
[----:B---3--:R-:W-:Y:S05]  /*3e60*/  @!P0 NANOSLEEP.SYNCS 0x989680 ;  /* 0x009896800000895d */ /* 0x008fea0003900000 */
[----:B------:R-:W3:Y:S02]  /*3e70*/  @!P0 SYNCS.PHASECHK.TRANS64 P0, [R3+URZ+0x10], R61 ;  /* 0x0000103d030085a7 */ /* 0x000ee400080010ff */
[----:B---3--:R-:W-:Y:S05]  /*3e80*/  @!P0 BRA `(.L_x_60) ;  /* 0xfffffffc00f08947 */ /* 0x008fea000383ffff */
[----:B------:R-:W-:Y:S05]  /*3e90*/  BRA `(.L_x_36) ;  /* 0xffffffe400f07947 */ /* 0x000fea000383ffff */
.L_x_61:
[----:B------:R-:W-:-:S00]  /*3ea0*/  BRA `(.L_x_61) ;  /* 0xfffffffc00fc7947 */ /* 0x000fc0000383ffff */
[----:B------:R-:W-:-:S00]  /*3eb0*/  NOP ;  /* 0x0000000000007918 */ /* 0x000fc00000000000 */
        /* <DEDUP_REMOVED lines=12> */
.L_x_62:


//--------------------- .nv.shared.kernel_cutlass_kernel_cudnnnative_sparse_attentionselectionNSA_select_attn_fwd_hmmaHopperSelectAttentionFwd_object_at__CopyAtom_ThrID10_TVLayoutSrc112801_TVLayoutDst112801_Valuetypebf16_t_0 --------------------------
	.section	.nv.shared.kernel_cutlass_kernel_cudnnnative_sparse_attentionselectionNSA_select_attn_fwd_hmmaHopperSelectAttentionFwd_object_at__CopyAtom_ThrID10_TVLayoutSrc112801_TVLayoutDst112801_Valuetypebf16_t_0,"aw",@nobits
	.sectionflags	@""
	.align	1024
	.zero		1024


//--------------------- .nv.shared.reserved.0     --------------------------
	.section	.nv.shared.reserved.0,"aw",@nobits
	.weak		__nv_reservedSMEM_offset_0_alias
	.size		__nv_reservedSMEM_offset_0_alias, 0, 64
	.other		__nv_reservedSMEM_offset_0_alias,@"STO_CUDA_RESERVED_SHARED STV_DEFAULT"
__nv_reservedSMEM_offset_0_alias:
	.zero		0
	.zero		64


//--------------------- .nv.constant0.kernel_cutlass_kernel_cudnnnative_sparse_attentionselectionNSA_select_attn_fwd_hmmaHopperSelectAttentionFwd_object_at__CopyAtom_ThrID10_TVLayoutSrc112801_TVLayoutDst112801_Valuetypebf16_t_0 --------------------------
	.section	.nv.constant0.kernel_cutlass_kernel_cudnnnative_sparse_attentionselectionNSA_select_attn_fwd_hmmaHopperSelectAttentionFwd_object_at__CopyAtom_ThrID10_TVLayoutSrc112801_TVLayoutDst112801_Valuetypebf16_t_0,"a",@progbits
	.sectionflags	@""
	.align	4
.nv.constant0.kernel_cutlass_kernel_cudnnnative_sparse_attentionselectionNSA_select_attn_fwd_hmmaHopperSelectAttentionFwd_object_at__CopyAtom_ThrID10_TVLayoutSrc112801_TVLayoutDst112801_Valuetypebf16_t_0:
	.zero		1452


//--------------------- SYMBOLS --------------------------

	.type		.nv.reservedSmem.offset0,@object
	.size		.nv.reservedSmem.offset0,0x4
	.type		.nv.reservedSmem.cap,@object
	.size		.nv.reservedSmem.cap,0x4
